//
// Generated by NVIDIA NVVM Compiler
//
// Compiler Build ID: CL-36424714
// Cuda compilation tools, release 13.0, V13.0.88
// Based on NVVM 20.0.0
//

.version 9.0
.target sm_100
.address_size 64

	// .globl	_Z19compute_mass_matrixPdPiS0_idS_S0_i

.visible .entry _Z19compute_mass_matrixPdPiS0_idS_S0_i(
	.param .u64 .ptr .align 1 _Z19compute_mass_matrixPdPiS0_idS_S0_i_param_0,
	.param .u64 .ptr .align 1 _Z19compute_mass_matrixPdPiS0_idS_S0_i_param_1,
	.param .u64 .ptr .align 1 _Z19compute_mass_matrixPdPiS0_idS_S0_i_param_2,
	.param .u32 _Z19compute_mass_matrixPdPiS0_idS_S0_i_param_3,
	.param .f64 _Z19compute_mass_matrixPdPiS0_idS_S0_i_param_4,
	.param .u64 .ptr .align 1 _Z19compute_mass_matrixPdPiS0_idS_S0_i_param_5,
	.param .u64 .ptr .align 1 _Z19compute_mass_matrixPdPiS0_idS_S0_i_param_6,
	.param .u32 _Z19compute_mass_matrixPdPiS0_idS_S0_i_param_7
)
{
	.local .align 16 .b8 	__local_depot0[1200];
	.reg .b64 	%SP;
	.reg .b64 	%SPL;
	.reg .pred 	%p<3>;
	.reg .b32 	%r<34>;
	.reg .b64 	%rd<45>;
	.reg .b64 	%fd<57>;

	mov.u64 	%SPL, __local_depot0;
	ld.param.u32 	%r19, [_Z19compute_mass_matrixPdPiS0_idS_S0_i_param_3];
	ld.param.u32 	%r20, [_Z19compute_mass_matrixPdPiS0_idS_S0_i_param_7];
	add.u64 	%rd44, %SPL, 0;
	mov.u32 	%r21, %tid.x;
	mov.u32 	%r22, %ctaid.y;
	mov.u32 	%r23, %ctaid.x;
	mad.lo.s32 	%r24, %r19, %r23, %r22;
	mad.lo.s32 	%r1, %r24, %r19, %r21;
	setp.ge.s32 	%p1, %r1, %r20;
	@%p1 bra 	$L__BB0_3;
	ld.param.u64 	%rd42, [_Z19compute_mass_matrixPdPiS0_idS_S0_i_param_6];
	ld.param.u64 	%rd41, [_Z19compute_mass_matrixPdPiS0_idS_S0_i_param_5];
	ld.param.f64 	%fd56, [_Z19compute_mass_matrixPdPiS0_idS_S0_i_param_4];
	ld.param.u64 	%rd40, [_Z19compute_mass_matrixPdPiS0_idS_S0_i_param_2];
	ld.param.u64 	%rd39, [_Z19compute_mass_matrixPdPiS0_idS_S0_i_param_1];
	ld.param.u64 	%rd38, [_Z19compute_mass_matrixPdPiS0_idS_S0_i_param_0];
	add.u64 	%rd17, %SPL, 48;
	cvta.to.global.u64 	%rd18, %rd41;
	cvta.to.global.u64 	%rd19, %rd42;
	shl.b32 	%r26, %r1, 2;
	mul.wide.s32 	%rd20, %r26, 4;
	add.s64 	%rd21, %rd19, %rd20;
	ld.global.u32 	%r27, [%rd21];
	mul.lo.s32 	%r2, %r27, 3;
	mul.wide.s32 	%rd22, %r2, 8;
	add.s64 	%rd23, %rd18, %rd22;
	ld.global.f64 	%fd2, [%rd23];
	add.s32 	%r3, %r2, 1;
	ld.global.f64 	%fd3, [%rd23+8];
	add.s32 	%r4, %r2, 2;
	ld.global.f64 	%fd4, [%rd23+16];
	ld.global.u32 	%r28, [%rd21+4];
	mul.lo.s32 	%r5, %r28, 3;
	mul.wide.s32 	%rd24, %r5, 8;
	add.s64 	%rd25, %rd18, %rd24;
	ld.global.f64 	%fd5, [%rd25];
	add.s32 	%r6, %r5, 1;
	ld.global.f64 	%fd6, [%rd25+8];
	add.s32 	%r7, %r5, 2;
	ld.global.f64 	%fd7, [%rd25+16];
	ld.global.u32 	%r29, [%rd21+8];
	mul.lo.s32 	%r8, %r29, 3;
	mul.wide.s32 	%rd26, %r8, 8;
	add.s64 	%rd27, %rd18, %rd26;
	ld.global.f64 	%fd8, [%rd27];
	add.s32 	%r9, %r8, 1;
	ld.global.f64 	%fd9, [%rd27+8];
	add.s32 	%r10, %r8, 2;
	ld.global.f64 	%fd10, [%rd27+16];
	ld.global.u32 	%r30, [%rd21+12];
	mul.lo.s32 	%r11, %r30, 3;
	mul.wide.s32 	%rd28, %r11, 8;
	add.s64 	%rd29, %rd18, %rd28;
	ld.global.f64 	%fd11, [%rd29];
	add.s32 	%r12, %r11, 1;
	ld.global.f64 	%fd12, [%rd29+8];
	add.s32 	%r13, %r11, 2;
	ld.global.f64 	%fd13, [%rd29+16];
	st.local.v4.u32 	[%rd44], {%r2, %r3, %r4, %r5};
	st.local.v4.u32 	[%rd44+16], {%r6, %r7, %r8, %r9};
	st.local.v4.u32 	[%rd44+32], {%r10, %r11, %r12, %r13};
	sub.f64 	%fd14, %fd5, %fd2;
	sub.f64 	%fd15, %fd9, %fd3;
	sub.f64 	%fd16, %fd13, %fd4;
	mul.f64 	%fd17, %fd15, %fd16;
	sub.f64 	%fd18, %fd12, %fd3;
	sub.f64 	%fd19, %fd10, %fd4;
	mul.f64 	%fd20, %fd18, %fd19;
	sub.f64 	%fd21, %fd17, %fd20;
	sub.f64 	%fd22, %fd6, %fd3;
	sub.f64 	%fd23, %fd11, %fd2;
	mul.f64 	%fd24, %fd23, %fd19;
	sub.f64 	%fd25, %fd8, %fd2;
	mul.f64 	%fd26, %fd25, %fd16;
	sub.f64 	%fd27, %fd24, %fd26;
	mul.f64 	%fd28, %fd22, %fd27;
	fma.rn.f64 	%fd29, %fd14, %fd21, %fd28;
	sub.f64 	%fd30, %fd7, %fd4;
	mul.f64 	%fd31, %fd25, %fd18;
	mul.f64 	%fd32, %fd23, %fd15;
	sub.f64 	%fd33, %fd31, %fd32;
	fma.rn.f64 	%fd34, %fd30, %fd33, %fd29;
	div.rn.f64 	%fd35, %fd34, 0d4018000000000000;
	abs.f64 	%fd36, %fd35;
	mov.f64 	%fd37, 0d0000000000000000;
	mov.f64 	%fd38, 0d4000000000000000;
	st.local.v2.f64 	[%rd17], {%fd38, %fd37};
	mov.f64 	%fd39, 0d3FF0000000000000;
	st.local.v2.f64 	[%rd17+16], {%fd37, %fd39};
	st.local.v2.f64 	[%rd17+32], {%fd37, %fd37};
	add.s64 	%rd43, %rd17, 48;
	st.local.v2.f64 	[%rd17+48], {%fd39, %fd37};
	st.local.v2.f64 	[%rd17+64], {%fd37, %fd39};
	st.local.v2.f64 	[%rd17+80], {%fd37, %fd37};
	st.local.v2.f64 	[%rd17+96], {%fd37, %fd38};
	st.local.v2.f64 	[%rd17+112], {%fd37, %fd37};
	st.local.v2.f64 	[%rd17+128], {%fd39, %fd37};
	st.local.v2.f64 	[%rd17+144], {%fd37, %fd39};
	st.local.v2.f64 	[%rd17+160], {%fd37, %fd37};
	st.local.v2.f64 	[%rd17+176], {%fd39, %fd37};
	st.local.v2.f64 	[%rd17+192], {%fd37, %fd37};
	st.local.v2.f64 	[%rd17+208], {%fd38, %fd37};
	st.local.v2.f64 	[%rd17+224], {%fd37, %fd39};
	st.local.v2.f64 	[%rd17+240], {%fd37, %fd37};
	st.local.v2.f64 	[%rd17+256], {%fd39, %fd37};
	st.local.v2.f64 	[%rd17+272], {%fd37, %fd39};
	st.local.v2.f64 	[%rd17+288], {%fd39, %fd37};
	st.local.v2.f64 	[%rd17+304], {%fd37, %fd38};
	st.local.v2.f64 	[%rd17+320], {%fd37, %fd37};
	st.local.v2.f64 	[%rd17+336], {%fd39, %fd37};
	st.local.v2.f64 	[%rd17+352], {%fd37, %fd39};
	st.local.v2.f64 	[%rd17+368], {%fd37, %fd37};
	st.local.v2.f64 	[%rd17+384], {%fd37, %fd39};
	st.local.v2.f64 	[%rd17+400], {%fd37, %fd37};
	st.local.v2.f64 	[%rd17+416], {%fd38, %fd37};
	st.local.v2.f64 	[%rd17+432], {%fd37, %fd39};
	st.local.v2.f64 	[%rd17+448], {%fd37, %fd37};
	st.local.v2.f64 	[%rd17+464], {%fd39, %fd37};
	st.local.v2.f64 	[%rd17+480], {%fd37, %fd37};
	st.local.v2.f64 	[%rd17+496], {%fd39, %fd37};
	st.local.v2.f64 	[%rd17+512], {%fd37, %fd38};
	st.local.v2.f64 	[%rd17+528], {%fd37, %fd37};
	st.local.v2.f64 	[%rd17+544], {%fd39, %fd37};
	st.local.v2.f64 	[%rd17+560], {%fd37, %fd39};
	st.local.v2.f64 	[%rd17+576], {%fd39, %fd37};
	st.local.v2.f64 	[%rd17+592], {%fd37, %fd39};
	st.local.v2.f64 	[%rd17+608], {%fd37, %fd37};
	st.local.v2.f64 	[%rd17+624], {%fd38, %fd37};
	st.local.v2.f64 	[%rd17+640], {%fd37, %fd39};
	st.local.v2.f64 	[%rd17+656], {%fd37, %fd37};
	st.local.v2.f64 	[%rd17+672], {%fd37, %fd39};
	st.local.v2.f64 	[%rd17+688], {%fd37, %fd37};
	st.local.v2.f64 	[%rd17+704], {%fd39, %fd37};
	st.local.v2.f64 	[%rd17+720], {%fd37, %fd38};
	st.local.v2.f64 	[%rd17+736], {%fd37, %fd37};
	st.local.v2.f64 	[%rd17+752], {%fd39, %fd37};
	st.local.v2.f64 	[%rd17+768], {%fd37, %fd37};
	st.local.v2.f64 	[%rd17+784], {%fd39, %fd37};
	st.local.v2.f64 	[%rd17+800], {%fd37, %fd39};
	st.local.v2.f64 	[%rd17+816], {%fd37, %fd37};
	st.local.v2.f64 	[%rd17+832], {%fd38, %fd37};
	st.local.v2.f64 	[%rd17+848], {%fd37, %fd39};
	st.local.v2.f64 	[%rd17+864], {%fd39, %fd37};
	st.local.v2.f64 	[%rd17+880], {%fd37, %fd39};
	st.local.v2.f64 	[%rd17+896], {%fd37, %fd37};
	st.local.v2.f64 	[%rd17+912], {%fd39, %fd37};
	st.local.v2.f64 	[%rd17+928], {%fd37, %fd38};
	st.local.v2.f64 	[%rd17+944], {%fd37, %fd37};
	st.local.v2.f64 	[%rd17+960], {%fd37, %fd39};
	st.local.v2.f64 	[%rd17+976], {%fd37, %fd37};
	st.local.v2.f64 	[%rd17+992], {%fd39, %fd37};
	st.local.v2.f64 	[%rd17+1008], {%fd37, %fd39};
	st.local.v2.f64 	[%rd17+1024], {%fd37, %fd37};
	st.local.v2.f64 	[%rd17+1040], {%fd38, %fd37};
	st.local.v2.f64 	[%rd17+1056], {%fd37, %fd37};
	st.local.v2.f64 	[%rd17+1072], {%fd39, %fd37};
	st.local.v2.f64 	[%rd17+1088], {%fd37, %fd39};
	st.local.v2.f64 	[%rd17+1104], {%fd37, %fd37};
	st.local.v2.f64 	[%rd17+1120], {%fd39, %fd37};
	st.local.v2.f64 	[%rd17+1136], {%fd37, %fd38};
	div.rn.f64 	%fd40, %fd56, 0d4034000000000000;
	mul.f64 	%fd41, %fd40, %fd36;
	add.f64 	%fd42, %fd41, %fd41;
	mul.f64 	%fd43, %fd41, 0d0000000000000000;
	st.local.v2.f64 	[%rd17], {%fd42, %fd43};
	st.local.v2.f64 	[%rd17+16], {%fd43, %fd41};
	st.local.v2.f64 	[%rd17+32], {%fd43, %fd43};
	st.local.v2.f64 	[%rd17+48], {%fd41, %fd43};
	st.local.v2.f64 	[%rd17+64], {%fd43, %fd41};
	st.local.v2.f64 	[%rd17+80], {%fd43, %fd43};
	st.local.v2.f64 	[%rd17+96], {%fd43, %fd42};
	st.local.v2.f64 	[%rd17+112], {%fd43, %fd43};
	st.local.v2.f64 	[%rd17+128], {%fd41, %fd43};
	st.local.v2.f64 	[%rd17+144], {%fd43, %fd41};
	st.local.v2.f64 	[%rd17+160], {%fd43, %fd43};
	st.local.v2.f64 	[%rd17+176], {%fd41, %fd43};
	st.local.v2.f64 	[%rd17+192], {%fd43, %fd43};
	st.local.v2.f64 	[%rd17+208], {%fd42, %fd43};
	st.local.v2.f64 	[%rd17+224], {%fd43, %fd41};
	st.local.v2.f64 	[%rd17+240], {%fd43, %fd43};
	st.local.v2.f64 	[%rd17+256], {%fd41, %fd43};
	st.local.v2.f64 	[%rd17+272], {%fd43, %fd41};
	st.local.v2.f64 	[%rd17+288], {%fd41, %fd43};
	st.local.v2.f64 	[%rd17+304], {%fd43, %fd42};
	st.local.v2.f64 	[%rd17+320], {%fd43, %fd43};
	st.local.v2.f64 	[%rd17+336], {%fd41, %fd43};
	st.local.v2.f64 	[%rd17+352], {%fd43, %fd41};
	st.local.v2.f64 	[%rd17+368], {%fd43, %fd43};
	st.local.v2.f64 	[%rd17+384], {%fd43, %fd41};
	st.local.v2.f64 	[%rd17+400], {%fd43, %fd43};
	st.local.v2.f64 	[%rd17+416], {%fd42, %fd43};
	st.local.v2.f64 	[%rd17+432], {%fd43, %fd41};
	st.local.v2.f64 	[%rd17+448], {%fd43, %fd43};
	st.local.v2.f64 	[%rd17+464], {%fd41, %fd43};
	st.local.v2.f64 	[%rd17+480], {%fd43, %fd43};
	st.local.v2.f64 	[%rd17+496], {%fd41, %fd43};
	st.local.v2.f64 	[%rd17+512], {%fd43, %fd42};
	st.local.v2.f64 	[%rd17+528], {%fd43, %fd43};
	st.local.v2.f64 	[%rd17+544], {%fd41, %fd43};
	st.local.v2.f64 	[%rd17+560], {%fd43, %fd41};
	st.local.v2.f64 	[%rd17+576], {%fd41, %fd43};
	st.local.v2.f64 	[%rd17+592], {%fd43, %fd41};
	st.local.v2.f64 	[%rd17+608], {%fd43, %fd43};
	st.local.v2.f64 	[%rd17+624], {%fd42, %fd43};
	st.local.v2.f64 	[%rd17+640], {%fd43, %fd41};
	st.local.v2.f64 	[%rd17+656], {%fd43, %fd43};
	st.local.v2.f64 	[%rd17+672], {%fd43, %fd41};
	st.local.v2.f64 	[%rd17+688], {%fd43, %fd43};
	st.local.v2.f64 	[%rd17+704], {%fd41, %fd43};
	st.local.v2.f64 	[%rd17+720], {%fd43, %fd42};
	st.local.v2.f64 	[%rd17+736], {%fd43, %fd43};
	st.local.v2.f64 	[%rd17+752], {%fd41, %fd43};
	st.local.v2.f64 	[%rd17+768], {%fd43, %fd43};
	st.local.v2.f64 	[%rd17+784], {%fd41, %fd43};
	st.local.v2.f64 	[%rd17+800], {%fd43, %fd41};
	st.local.v2.f64 	[%rd17+816], {%fd43, %fd43};
	st.local.v2.f64 	[%rd17+832], {%fd42, %fd43};
	st.local.v2.f64 	[%rd17+848], {%fd43, %fd41};
	st.local.v2.f64 	[%rd17+864], {%fd41, %fd43};
	st.local.v2.f64 	[%rd17+880], {%fd43, %fd41};
	st.local.v2.f64 	[%rd17+896], {%fd43, %fd43};
	st.local.v2.f64 	[%rd17+912], {%fd41, %fd43};
	st.local.v2.f64 	[%rd17+928], {%fd43, %fd42};
	st.local.v2.f64 	[%rd17+944], {%fd43, %fd43};
	st.local.v2.f64 	[%rd17+960], {%fd43, %fd41};
	st.local.v2.f64 	[%rd17+976], {%fd43, %fd43};
	st.local.v2.f64 	[%rd17+992], {%fd41, %fd43};
	st.local.v2.f64 	[%rd17+1008], {%fd43, %fd41};
	st.local.v2.f64 	[%rd17+1024], {%fd43, %fd43};
	st.local.v2.f64 	[%rd17+1040], {%fd42, %fd43};
	st.local.v2.f64 	[%rd17+1056], {%fd43, %fd43};
	st.local.v2.f64 	[%rd17+1072], {%fd41, %fd43};
	st.local.v2.f64 	[%rd17+1088], {%fd43, %fd41};
	st.local.v2.f64 	[%rd17+1104], {%fd43, %fd43};
	st.local.v2.f64 	[%rd17+1120], {%fd41, %fd43};
	st.local.v2.f64 	[%rd17+1136], {%fd43, %fd42};
	mul.lo.s32 	%r32, %r1, 144;
	cvta.to.global.u64 	%rd30, %rd38;
	add.s64 	%rd3, %rd30, 48;
	cvta.to.global.u64 	%rd31, %rd39;
	add.s64 	%rd4, %rd31, 24;
	cvta.to.global.u64 	%rd32, %rd40;
	add.s64 	%rd5, %rd32, 24;
	mov.b32 	%r33, 0;
$L__BB0_2:
	mul.wide.s32 	%rd33, %r32, 8;
	add.s64 	%rd34, %rd3, %rd33;
	mul.wide.s32 	%rd35, %r32, 4;
	add.s64 	%rd36, %rd4, %rd35;
	add.s64 	%rd37, %rd5, %rd35;
	ld.local.u32 	%r31, [%rd44];
	ld.local.v2.f64 	{%fd44, %fd45}, [%rd43+-48];
	st.global.f64 	[%rd34+-48], %fd44;
	st.global.u32 	[%rd36+-24], %r31;
	st.global.u32 	[%rd37+-24], %r2;
	st.global.f64 	[%rd34+-40], %fd45;
	st.global.u32 	[%rd36+-20], %r31;
	st.global.u32 	[%rd37+-20], %r3;
	ld.local.v2.f64 	{%fd46, %fd47}, [%rd43+-32];
	st.global.f64 	[%rd34+-32], %fd46;
	st.global.u32 	[%rd36+-16], %r31;
	st.global.u32 	[%rd37+-16], %r4;
	st.global.f64 	[%rd34+-24], %fd47;
	st.global.u32 	[%rd36+-12], %r31;
	st.global.u32 	[%rd37+-12], %r5;
	ld.local.v2.f64 	{%fd48, %fd49}, [%rd43+-16];
	st.global.f64 	[%rd34+-16], %fd48;
	st.global.u32 	[%rd36+-8], %r31;
	st.global.u32 	[%rd37+-8], %r6;
	st.global.f64 	[%rd34+-8], %fd49;
	st.global.u32 	[%rd36+-4], %r31;
	st.global.u32 	[%rd37+-4], %r7;
	ld.local.v2.f64 	{%fd50, %fd51}, [%rd43];
	st.global.f64 	[%rd34], %fd50;
	st.global.u32 	[%rd36], %r31;
	st.global.u32 	[%rd37], %r8;
	st.global.f64 	[%rd34+8], %fd51;
	st.global.u32 	[%rd36+4], %r31;
	st.global.u32 	[%rd37+4], %r9;
	ld.local.v2.f64 	{%fd52, %fd53}, [%rd43+16];
	st.global.f64 	[%rd34+16], %fd52;
	st.global.u32 	[%rd36+8], %r31;
	st.global.u32 	[%rd37+8], %r10;
	st.global.f64 	[%rd34+24], %fd53;
	st.global.u32 	[%rd36+12], %r31;
	st.global.u32 	[%rd37+12], %r11;
	ld.local.v2.f64 	{%fd54, %fd55}, [%rd43+32];
	st.global.f64 	[%rd34+32], %fd54;
	st.global.u32 	[%rd36+16], %r31;
	st.global.u32 	[%rd37+16], %r12;
	st.global.f64 	[%rd34+40], %fd55;
	st.global.u32 	[%rd36+20], %r31;
	st.global.u32 	[%rd37+20], %r13;
	add.s32 	%r33, %r33, 1;
	add.s64 	%rd44, %rd44, 4;
	add.s32 	%r32, %r32, 12;
	add.s64 	%rd43, %rd43, 96;
	setp.ne.s32 	%p2, %r33, 12;
	@%p2 bra 	$L__BB0_2;
$L__BB0_3:
	ret;

}
	// .globl	_Z20compute_stiff_matrixPdPiS0_iddS_S0_i
.visible .entry _Z20compute_stiff_matrixPdPiS0_iddS_S0_i(
	.param .u64 .ptr .align 1 _Z20compute_stiff_matrixPdPiS0_iddS_S0_i_param_0,
	.param .u64 .ptr .align 1 _Z20compute_stiff_matrixPdPiS0_iddS_S0_i_param_1,
	.param .u64 .ptr .align 1 _Z20compute_stiff_matrixPdPiS0_iddS_S0_i_param_2,
	.param .u32 _Z20compute_stiff_matrixPdPiS0_iddS_S0_i_param_3,
	.param .f64 _Z20compute_stiff_matrixPdPiS0_iddS_S0_i_param_4,
	.param .f64 _Z20compute_stiff_matrixPdPiS0_iddS_S0_i_param_5,
	.param .u64 .ptr .align 1 _Z20compute_stiff_matrixPdPiS0_iddS_S0_i_param_6,
	.param .u64 .ptr .align 1 _Z20compute_stiff_matrixPdPiS0_iddS_S0_i_param_7,
	.param .u32 _Z20compute_stiff_matrixPdPiS0_iddS_S0_i_param_8
)
{
	.local .align 16 .b8 	__local_depot1[1776];
	.reg .b64 	%SP;
	.reg .b64 	%SPL;
	.reg .pred 	%p<5>;
	.reg .b32 	%r<42>;
	.reg .b64 	%rd<61>;
	.reg .b64 	%fd<258>;

	mov.u64 	%SPL, __local_depot1;
	ld.param.u32 	%r23, [_Z20compute_stiff_matrixPdPiS0_iddS_S0_i_param_3];
	ld.param.u32 	%r24, [_Z20compute_stiff_matrixPdPiS0_iddS_S0_i_param_8];
	add.u64 	%rd60, %SPL, 0;
	mov.u32 	%r25, %tid.x;
	mov.u32 	%r26, %ctaid.y;
	mov.u32 	%r27, %ctaid.x;
	mad.lo.s32 	%r28, %r23, %r27, %r26;
	mad.lo.s32 	%r1, %r28, %r23, %r25;
	setp.ge.s32 	%p1, %r1, %r24;
	@%p1 bra 	$L__BB1_7;
	ld.param.u64 	%rd54, [_Z20compute_stiff_matrixPdPiS0_iddS_S0_i_param_7];
	ld.param.u64 	%rd53, [_Z20compute_stiff_matrixPdPiS0_iddS_S0_i_param_6];
	ld.param.f64 	%fd257, [_Z20compute_stiff_matrixPdPiS0_iddS_S0_i_param_5];
	ld.param.f64 	%fd256, [_Z20compute_stiff_matrixPdPiS0_iddS_S0_i_param_4];
	add.u64 	%rd27, %SPL, 48;
	cvta.to.global.u64 	%rd28, %rd53;
	cvta.to.global.u64 	%rd29, %rd54;
	shl.b32 	%r30, %r1, 2;
	mul.wide.s32 	%rd30, %r30, 4;
	add.s64 	%rd31, %rd29, %rd30;
	ld.global.u32 	%r31, [%rd31];
	mul.lo.s32 	%r2, %r31, 3;
	mul.wide.s32 	%rd32, %r2, 8;
	add.s64 	%rd33, %rd28, %rd32;
	ld.global.f64 	%fd21, [%rd33];
	add.s32 	%r3, %r2, 1;
	ld.global.f64 	%fd22, [%rd33+8];
	add.s32 	%r4, %r2, 2;
	ld.global.f64 	%fd23, [%rd33+16];
	ld.global.u32 	%r32, [%rd31+4];
	mul.lo.s32 	%r5, %r32, 3;
	mul.wide.s32 	%rd34, %r5, 8;
	add.s64 	%rd35, %rd28, %rd34;
	ld.global.f64 	%fd24, [%rd35];
	add.s32 	%r6, %r5, 1;
	ld.global.f64 	%fd25, [%rd35+8];
	add.s32 	%r7, %r5, 2;
	ld.global.f64 	%fd26, [%rd35+16];
	ld.global.u32 	%r33, [%rd31+8];
	mul.lo.s32 	%r8, %r33, 3;
	mul.wide.s32 	%rd36, %r8, 8;
	add.s64 	%rd37, %rd28, %rd36;
	ld.global.f64 	%fd27, [%rd37];
	add.s32 	%r9, %r8, 1;
	ld.global.f64 	%fd28, [%rd37+8];
	add.s32 	%r10, %r8, 2;
	ld.global.f64 	%fd29, [%rd37+16];
	ld.global.u32 	%r34, [%rd31+12];
	mul.lo.s32 	%r11, %r34, 3;
	mul.wide.s32 	%rd38, %r11, 8;
	add.s64 	%rd39, %rd28, %rd38;
	ld.global.f64 	%fd30, [%rd39];
	add.s32 	%r12, %r11, 1;
	ld.global.f64 	%fd31, [%rd39+8];
	add.s32 	%r13, %r11, 2;
	ld.global.f64 	%fd32, [%rd39+16];
	st.local.v4.u32 	[%rd60], {%r2, %r3, %r4, %r5};
	st.local.v4.u32 	[%rd60+16], {%r6, %r7, %r8, %r9};
	st.local.v4.u32 	[%rd60+32], {%r10, %r11, %r12, %r13};
	sub.f64 	%fd33, %fd32, %fd29;
	mul.f64 	%fd34, %fd25, %fd33;
	sub.f64 	%fd35, %fd32, %fd26;
	mul.f64 	%fd36, %fd28, %fd35;
	sub.f64 	%fd37, %fd34, %fd36;
	sub.f64 	%fd38, %fd29, %fd26;
	fma.rn.f64 	%fd39, %fd31, %fd38, %fd37;
	sub.f64 	%fd40, %fd32, %fd23;
	mul.f64 	%fd41, %fd28, %fd40;
	mul.f64 	%fd42, %fd22, %fd33;
	sub.f64 	%fd43, %fd41, %fd42;
	sub.f64 	%fd44, %fd29, %fd23;
	mul.f64 	%fd45, %fd31, %fd44;
	sub.f64 	%fd46, %fd43, %fd45;
	mul.f64 	%fd47, %fd22, %fd35;
	mul.f64 	%fd48, %fd25, %fd40;
	sub.f64 	%fd49, %fd47, %fd48;
	sub.f64 	%fd50, %fd26, %fd23;
	fma.rn.f64 	%fd51, %fd31, %fd50, %fd49;
	mul.f64 	%fd52, %fd25, %fd44;
	mul.f64 	%fd53, %fd22, %fd38;
	sub.f64 	%fd54, %fd52, %fd53;
	mul.f64 	%fd55, %fd28, %fd50;
	sub.f64 	%fd56, %fd54, %fd55;
	mul.f64 	%fd57, %fd27, %fd35;
	mul.f64 	%fd58, %fd24, %fd33;
	sub.f64 	%fd59, %fd57, %fd58;
	mul.f64 	%fd60, %fd30, %fd38;
	sub.f64 	%fd61, %fd59, %fd60;
	mul.f64 	%fd62, %fd21, %fd33;
	mul.f64 	%fd63, %fd27, %fd40;
	sub.f64 	%fd64, %fd62, %fd63;
	fma.rn.f64 	%fd65, %fd30, %fd44, %fd64;
	mul.f64 	%fd66, %fd24, %fd40;
	mul.f64 	%fd67, %fd21, %fd35;
	sub.f64 	%fd68, %fd66, %fd67;
	mul.f64 	%fd69, %fd30, %fd50;
	sub.f64 	%fd70, %fd68, %fd69;
	mul.f64 	%fd71, %fd21, %fd38;
	mul.f64 	%fd72, %fd24, %fd44;
	sub.f64 	%fd73, %fd71, %fd72;
	fma.rn.f64 	%fd74, %fd27, %fd50, %fd73;
	sub.f64 	%fd75, %fd31, %fd28;
	mul.f64 	%fd76, %fd24, %fd75;
	sub.f64 	%fd77, %fd31, %fd25;
	mul.f64 	%fd78, %fd27, %fd77;
	sub.f64 	%fd79, %fd76, %fd78;
	sub.f64 	%fd80, %fd28, %fd25;
	fma.rn.f64 	%fd81, %fd30, %fd80, %fd79;
	sub.f64 	%fd82, %fd31, %fd22;
	mul.f64 	%fd83, %fd27, %fd82;
	mul.f64 	%fd84, %fd21, %fd75;
	sub.f64 	%fd85, %fd83, %fd84;
	sub.f64 	%fd86, %fd28, %fd22;
	mul.f64 	%fd87, %fd30, %fd86;
	sub.f64 	%fd88, %fd85, %fd87;
	mul.f64 	%fd89, %fd21, %fd77;
	mul.f64 	%fd90, %fd24, %fd82;
	sub.f64 	%fd91, %fd89, %fd90;
	sub.f64 	%fd92, %fd25, %fd22;
	fma.rn.f64 	%fd93, %fd30, %fd92, %fd91;
	mul.f64 	%fd94, %fd24, %fd86;
	mul.f64 	%fd95, %fd21, %fd80;
	sub.f64 	%fd96, %fd94, %fd95;
	mul.f64 	%fd97, %fd27, %fd92;
	sub.f64 	%fd98, %fd96, %fd97;
	sub.f64 	%fd99, %fd24, %fd21;
	mul.f64 	%fd100, %fd86, %fd40;
	mul.f64 	%fd101, %fd82, %fd44;
	sub.f64 	%fd102, %fd100, %fd101;
	sub.f64 	%fd103, %fd30, %fd21;
	mul.f64 	%fd104, %fd103, %fd44;
	sub.f64 	%fd105, %fd27, %fd21;
	mul.f64 	%fd106, %fd105, %fd40;
	sub.f64 	%fd107, %fd104, %fd106;
	mul.f64 	%fd108, %fd92, %fd107;
	fma.rn.f64 	%fd109, %fd99, %fd102, %fd108;
	mul.f64 	%fd110, %fd105, %fd82;
	mul.f64 	%fd111, %fd103, %fd86;
	sub.f64 	%fd112, %fd110, %fd111;
	fma.rn.f64 	%fd113, %fd50, %fd112, %fd109;
	div.rn.f64 	%fd114, %fd113, 0d4018000000000000;
	abs.f64 	%fd1, %fd114;
	mov.f64 	%fd115, 0d3FF0000000000000;
	sub.f64 	%fd116, %fd115, %fd257;
	mov.f64 	%fd117, 0d3FE0000000000000;
	sub.f64 	%fd118, %fd117, %fd257;
	add.f64 	%fd119, %fd257, 0d3FF0000000000000;
	div.rn.f64 	%fd120, %fd256, %fd119;
	add.f64 	%fd121, %fd257, %fd257;
	sub.f64 	%fd122, %fd115, %fd121;
	div.rn.f64 	%fd123, %fd120, %fd122;
	mul.f64 	%fd2, %fd123, %fd116;
	mul.f64 	%fd3, %fd123, %fd257;
	mul.f64 	%fd4, %fd123, 0d0000000000000000;
	mul.f64 	%fd5, %fd123, %fd118;
	add.s64 	%rd59, %rd27, 48;
	add.s64 	%rd55, %rd27, 288;
	mul.f64 	%fd124, %fd1, 0d4018000000000000;
	div.rn.f64 	%fd6, %fd39, %fd124;
	mov.f64 	%fd125, 0d0000000000000000;
	div.rn.f64 	%fd7, %fd125, %fd124;
	st.local.v2.f64 	[%rd27], {%fd6, %fd7};
	div.rn.f64 	%fd8, %fd46, %fd124;
	st.local.v2.f64 	[%rd27+16], {%fd7, %fd8};
	st.local.v2.f64 	[%rd27+32], {%fd7, %fd7};
	div.rn.f64 	%fd9, %fd51, %fd124;
	st.local.v2.f64 	[%rd27+48], {%fd9, %fd7};
	div.rn.f64 	%fd10, %fd56, %fd124;
	st.local.v2.f64 	[%rd27+64], {%fd7, %fd10};
	st.local.v2.f64 	[%rd27+80], {%fd7, %fd7};
	div.rn.f64 	%fd11, %fd61, %fd124;
	st.local.v2.f64 	[%rd27+96], {%fd7, %fd11};
	st.local.v2.f64 	[%rd27+112], {%fd7, %fd7};
	div.rn.f64 	%fd12, %fd65, %fd124;
	st.local.v2.f64 	[%rd27+128], {%fd12, %fd7};
	div.rn.f64 	%fd13, %fd70, %fd124;
	st.local.v2.f64 	[%rd27+144], {%fd7, %fd13};
	st.local.v2.f64 	[%rd27+160], {%fd7, %fd7};
	div.rn.f64 	%fd14, %fd74, %fd124;
	st.local.v2.f64 	[%rd27+176], {%fd14, %fd7};
	st.local.v2.f64 	[%rd27+192], {%fd7, %fd7};
	div.rn.f64 	%fd15, %fd81, %fd124;
	st.local.v2.f64 	[%rd27+208], {%fd15, %fd7};
	div.rn.f64 	%fd16, %fd88, %fd124;
	st.local.v2.f64 	[%rd27+224], {%fd7, %fd16};
	st.local.v2.f64 	[%rd27+240], {%fd7, %fd7};
	div.rn.f64 	%fd17, %fd93, %fd124;
	st.local.v2.f64 	[%rd27+256], {%fd17, %fd7};
	div.rn.f64 	%fd18, %fd98, %fd124;
	st.local.v2.f64 	[%rd27+272], {%fd7, %fd18};
	st.local.v2.f64 	[%rd27+288], {%fd11, %fd6};
	st.local.v2.f64 	[%rd27+304], {%fd7, %fd12};
	st.local.v2.f64 	[%rd27+320], {%fd8, %fd7};
	st.local.v2.f64 	[%rd27+336], {%fd13, %fd9};
	st.local.v2.f64 	[%rd27+352], {%fd7, %fd14};
	st.local.v2.f64 	[%rd27+368], {%fd10, %fd7};
	st.local.v2.f64 	[%rd27+384], {%fd7, %fd15};
	st.local.v2.f64 	[%rd27+400], {%fd11, %fd7};
	st.local.v2.f64 	[%rd27+416], {%fd16, %fd12};
	st.local.v2.f64 	[%rd27+432], {%fd7, %fd17};
	st.local.v2.f64 	[%rd27+448], {%fd13, %fd7};
	st.local.v2.f64 	[%rd27+464], {%fd18, %fd14};
	st.local.v2.f64 	[%rd27+480], {%fd15, %fd7};
	st.local.v2.f64 	[%rd27+496], {%fd6, %fd16};
	st.local.v2.f64 	[%rd27+512], {%fd7, %fd8};
	st.local.v2.f64 	[%rd27+528], {%fd17, %fd7};
	st.local.v2.f64 	[%rd27+544], {%fd9, %fd18};
	st.local.v2.f64 	[%rd27+560], {%fd7, %fd10};
	add.u64 	%rd41, %SPL, 1200;
	add.s64 	%rd58, %rd41, 16;
	mov.b32 	%r38, 0;
	mov.u64 	%rd56, %rd58;
$L__BB1_2:
	ld.local.f64 	%fd126, [%rd55+-288];
	fma.rn.f64 	%fd127, %fd126, %fd2, 0d0000000000000000;
	ld.local.f64 	%fd128, [%rd55+-192];
	fma.rn.f64 	%fd129, %fd128, %fd3, %fd127;
	ld.local.f64 	%fd130, [%rd55+-96];
	fma.rn.f64 	%fd131, %fd130, %fd3, %fd129;
	ld.local.f64 	%fd132, [%rd55];
	fma.rn.f64 	%fd133, %fd132, %fd4, %fd131;
	ld.local.f64 	%fd134, [%rd55+96];
	mul.f64 	%fd135, %fd134, %fd4;
	add.f64 	%fd136, %fd133, %fd135;
	ld.local.f64 	%fd137, [%rd55+192];
	mul.f64 	%fd138, %fd137, %fd4;
	add.f64 	%fd139, %fd136, %fd138;
	fma.rn.f64 	%fd140, %fd126, %fd3, 0d0000000000000000;
	fma.rn.f64 	%fd141, %fd128, %fd2, %fd140;
	fma.rn.f64 	%fd142, %fd130, %fd3, %fd141;
	fma.rn.f64 	%fd143, %fd132, %fd4, %fd142;
	add.f64 	%fd144, %fd143, %fd135;
	add.f64 	%fd145, %fd144, %fd138;
	st.local.v2.f64 	[%rd56+-16], {%fd139, %fd145};
	fma.rn.f64 	%fd146, %fd128, %fd3, %fd140;
	fma.rn.f64 	%fd147, %fd130, %fd2, %fd146;
	fma.rn.f64 	%fd148, %fd132, %fd4, %fd147;
	add.f64 	%fd149, %fd148, %fd135;
	add.f64 	%fd150, %fd149, %fd138;
	fma.rn.f64 	%fd151, %fd126, %fd4, 0d0000000000000000;
	fma.rn.f64 	%fd152, %fd128, %fd4, %fd151;
	fma.rn.f64 	%fd153, %fd130, %fd4, %fd152;
	fma.rn.f64 	%fd154, %fd132, %fd5, %fd153;
	add.f64 	%fd155, %fd154, %fd135;
	add.f64 	%fd156, %fd155, %fd138;
	st.local.v2.f64 	[%rd56], {%fd150, %fd156};
	fma.rn.f64 	%fd157, %fd132, %fd4, %fd153;
	fma.rn.f64 	%fd158, %fd134, %fd5, %fd157;
	add.f64 	%fd159, %fd158, %fd138;
	add.f64 	%fd160, %fd157, %fd135;
	fma.rn.f64 	%fd161, %fd137, %fd5, %fd160;
	st.local.v2.f64 	[%rd56+16], {%fd159, %fd161};
	add.s32 	%r38, %r38, 1;
	add.s64 	%rd56, %rd56, 48;
	add.s64 	%rd55, %rd55, 8;
	setp.ne.s32 	%p2, %r38, 12;
	@%p2 bra 	$L__BB1_2;
	mov.b32 	%r39, 0;
	mov.u64 	%rd57, %rd59;
$L__BB1_4:
	ld.local.v2.f64 	{%fd162, %fd163}, [%rd58+-16];
	fma.rn.f64 	%fd164, %fd162, %fd6, 0d0000000000000000;
	mul.f64 	%fd165, %fd163, %fd7;
	add.f64 	%fd166, %fd164, %fd165;
	ld.local.v2.f64 	{%fd167, %fd168}, [%rd58];
	mul.f64 	%fd169, %fd167, %fd7;
	add.f64 	%fd170, %fd166, %fd169;
	fma.rn.f64 	%fd171, %fd168, %fd11, %fd170;
	ld.local.v2.f64 	{%fd172, %fd173}, [%rd58+16];
	fma.rn.f64 	%fd174, %fd172, %fd7, %fd171;
	fma.rn.f64 	%fd175, %fd173, %fd15, %fd174;
	mul.f64 	%fd176, %fd1, %fd175;
	fma.rn.f64 	%fd177, %fd162, %fd7, 0d0000000000000000;
	fma.rn.f64 	%fd178, %fd163, %fd11, %fd177;
	add.f64 	%fd179, %fd178, %fd169;
	fma.rn.f64 	%fd180, %fd168, %fd6, %fd179;
	fma.rn.f64 	%fd181, %fd172, %fd15, %fd180;
	fma.rn.f64 	%fd182, %fd173, %fd7, %fd181;
	mul.f64 	%fd183, %fd1, %fd182;
	st.local.v2.f64 	[%rd57+-48], {%fd176, %fd183};
	add.f64 	%fd184, %fd177, %fd165;
	fma.rn.f64 	%fd185, %fd167, %fd15, %fd184;
	fma.rn.f64 	%fd186, %fd168, %fd7, %fd185;
	fma.rn.f64 	%fd187, %fd172, %fd11, %fd186;
	fma.rn.f64 	%fd188, %fd173, %fd6, %fd187;
	mul.f64 	%fd189, %fd1, %fd188;
	fma.rn.f64 	%fd190, %fd162, %fd8, 0d0000000000000000;
	add.f64 	%fd191, %fd190, %fd165;
	add.f64 	%fd192, %fd191, %fd169;
	fma.rn.f64 	%fd193, %fd168, %fd12, %fd192;
	fma.rn.f64 	%fd194, %fd172, %fd7, %fd193;
	fma.rn.f64 	%fd195, %fd173, %fd16, %fd194;
	mul.f64 	%fd196, %fd1, %fd195;
	st.local.v2.f64 	[%rd57+-32], {%fd189, %fd196};
	fma.rn.f64 	%fd197, %fd163, %fd12, %fd177;
	add.f64 	%fd198, %fd197, %fd169;
	fma.rn.f64 	%fd199, %fd168, %fd8, %fd198;
	fma.rn.f64 	%fd200, %fd172, %fd16, %fd199;
	fma.rn.f64 	%fd201, %fd173, %fd7, %fd200;
	mul.f64 	%fd202, %fd1, %fd201;
	fma.rn.f64 	%fd203, %fd167, %fd16, %fd184;
	fma.rn.f64 	%fd204, %fd168, %fd7, %fd203;
	fma.rn.f64 	%fd205, %fd172, %fd12, %fd204;
	fma.rn.f64 	%fd206, %fd173, %fd8, %fd205;
	mul.f64 	%fd207, %fd1, %fd206;
	st.local.v2.f64 	[%rd57+-16], {%fd202, %fd207};
	fma.rn.f64 	%fd208, %fd162, %fd9, 0d0000000000000000;
	add.f64 	%fd209, %fd208, %fd165;
	add.f64 	%fd210, %fd209, %fd169;
	fma.rn.f64 	%fd211, %fd168, %fd13, %fd210;
	fma.rn.f64 	%fd212, %fd172, %fd7, %fd211;
	fma.rn.f64 	%fd213, %fd173, %fd17, %fd212;
	mul.f64 	%fd214, %fd1, %fd213;
	fma.rn.f64 	%fd215, %fd163, %fd13, %fd177;
	add.f64 	%fd216, %fd215, %fd169;
	fma.rn.f64 	%fd217, %fd168, %fd9, %fd216;
	fma.rn.f64 	%fd218, %fd172, %fd17, %fd217;
	fma.rn.f64 	%fd219, %fd173, %fd7, %fd218;
	mul.f64 	%fd220, %fd1, %fd219;
	st.local.v2.f64 	[%rd57], {%fd214, %fd220};
	fma.rn.f64 	%fd221, %fd167, %fd17, %fd184;
	fma.rn.f64 	%fd222, %fd168, %fd7, %fd221;
	fma.rn.f64 	%fd223, %fd172, %fd13, %fd222;
	fma.rn.f64 	%fd224, %fd173, %fd9, %fd223;
	mul.f64 	%fd225, %fd1, %fd224;
	fma.rn.f64 	%fd226, %fd162, %fd10, 0d0000000000000000;
	add.f64 	%fd227, %fd226, %fd165;
	add.f64 	%fd228, %fd227, %fd169;
	fma.rn.f64 	%fd229, %fd168, %fd14, %fd228;
	fma.rn.f64 	%fd230, %fd172, %fd7, %fd229;
	fma.rn.f64 	%fd231, %fd173, %fd18, %fd230;
	mul.f64 	%fd232, %fd1, %fd231;
	st.local.v2.f64 	[%rd57+16], {%fd225, %fd232};
	fma.rn.f64 	%fd233, %fd163, %fd14, %fd177;
	add.f64 	%fd234, %fd233, %fd169;
	fma.rn.f64 	%fd235, %fd168, %fd10, %fd234;
	fma.rn.f64 	%fd236, %fd172, %fd18, %fd235;
	fma.rn.f64 	%fd237, %fd173, %fd7, %fd236;
	mul.f64 	%fd238, %fd1, %fd237;
	fma.rn.f64 	%fd239, %fd167, %fd18, %fd184;
	fma.rn.f64 	%fd240, %fd168, %fd7, %fd239;
	fma.rn.f64 	%fd241, %fd172, %fd14, %fd240;
	fma.rn.f64 	%fd242, %fd173, %fd10, %fd241;
	mul.f64 	%fd243, %fd1, %fd242;
	st.local.v2.f64 	[%rd57+32], {%fd238, %fd243};
	add.s32 	%r39, %r39, 1;
	add.s64 	%rd58, %rd58, 48;
	add.s64 	%rd57, %rd57, 96;
	setp.ne.s32 	%p3, %r39, 12;
	@%p3 bra 	$L__BB1_4;
	ld.param.u64 	%rd52, [_Z20compute_stiff_matrixPdPiS0_iddS_S0_i_param_2];
	ld.param.u64 	%rd51, [_Z20compute_stiff_matrixPdPiS0_iddS_S0_i_param_1];
	ld.param.u64 	%rd50, [_Z20compute_stiff_matrixPdPiS0_iddS_S0_i_param_0];
	mul.lo.s32 	%r40, %r1, 144;
	cvta.to.global.u64 	%rd42, %rd50;
	add.s64 	%rd13, %rd42, 48;
	cvta.to.global.u64 	%rd43, %rd51;
	add.s64 	%rd14, %rd43, 24;
	cvta.to.global.u64 	%rd44, %rd52;
	add.s64 	%rd15, %rd44, 24;
	mov.b32 	%r41, 0;
$L__BB1_6:
	mul.wide.s32 	%rd45, %r40, 8;
	add.s64 	%rd46, %rd13, %rd45;
	mul.wide.s32 	%rd47, %r40, 4;
	add.s64 	%rd48, %rd14, %rd47;
	add.s64 	%rd49, %rd15, %rd47;
	ld.local.u32 	%r37, [%rd60];
	ld.local.v2.f64 	{%fd244, %fd245}, [%rd59+-48];
	st.global.f64 	[%rd46+-48], %fd244;
	st.global.u32 	[%rd48+-24], %r37;
	st.global.u32 	[%rd49+-24], %r2;
	st.global.f64 	[%rd46+-40], %fd245;
	st.global.u32 	[%rd48+-20], %r37;
	st.global.u32 	[%rd49+-20], %r3;
	ld.local.v2.f64 	{%fd246, %fd247}, [%rd59+-32];
	st.global.f64 	[%rd46+-32], %fd246;
	st.global.u32 	[%rd48+-16], %r37;
	st.global.u32 	[%rd49+-16], %r4;
	st.global.f64 	[%rd46+-24], %fd247;
	st.global.u32 	[%rd48+-12], %r37;
	st.global.u32 	[%rd49+-12], %r5;
	ld.local.v2.f64 	{%fd248, %fd249}, [%rd59+-16];
	st.global.f64 	[%rd46+-16], %fd248;
	st.global.u32 	[%rd48+-8], %r37;
	st.global.u32 	[%rd49+-8], %r6;
	st.global.f64 	[%rd46+-8], %fd249;
	st.global.u32 	[%rd48+-4], %r37;
	st.global.u32 	[%rd49+-4], %r7;
	ld.local.v2.f64 	{%fd250, %fd251}, [%rd59];
	st.global.f64 	[%rd46], %fd250;
	st.global.u32 	[%rd48], %r37;
	st.global.u32 	[%rd49], %r8;
	st.global.f64 	[%rd46+8], %fd251;
	st.global.u32 	[%rd48+4], %r37;
	st.global.u32 	[%rd49+4], %r9;
	ld.local.v2.f64 	{%fd252, %fd253}, [%rd59+16];
	st.global.f64 	[%rd46+16], %fd252;
	st.global.u32 	[%rd48+8], %r37;
	st.global.u32 	[%rd49+8], %r10;
	st.global.f64 	[%rd46+24], %fd253;
	st.global.u32 	[%rd48+12], %r37;
	st.global.u32 	[%rd49+12], %r11;
	ld.local.v2.f64 	{%fd254, %fd255}, [%rd59+32];
	st.global.f64 	[%rd46+32], %fd254;
	st.global.u32 	[%rd48+16], %r37;
	st.global.u32 	[%rd49+16], %r12;
	st.global.f64 	[%rd46+40], %fd255;
	st.global.u32 	[%rd48+20], %r37;
	st.global.u32 	[%rd49+20], %r13;
	add.s32 	%r41, %r41, 1;
	add.s64 	%rd60, %rd60, 4;
	add.s32 	%r40, %r40, 12;
	add.s64 	%rd59, %rd59, 96;
	setp.ne.s32 	%p4, %r41, 12;
	@%p4 bra 	$L__BB1_6;
$L__BB1_7:
	ret;

}


// ===== COMPILED SASS (sm_100) =====

	.target	sm_100

	.elftype	@"ET_EXEC"


//--------------------- .note.nv.tkinfo           --------------------------
	.section	.note.nv.tkinfo,"",@"SHT_NOTE"
	.sectionflags	@"SHF_NOTE_NV_TKINFO"
	.tkinfo
        /*0018*/ 	.word	0x00000002
        /*0030*/ 	.string	""
        /*0030*/ 	.string	"ptxas"
        /*0030*/ 	.string	"Cuda compilation tools, release 13.0, V13.0.88"
        /*0030*/ 	.string	"Build cuda_13.0.r13.0/compiler.36424714_0"
        /*0030*/ 	.string	"-arch sm_100 -m 64 "



//--------------------- .note.nv.cuinfo           --------------------------
	.section	.note.nv.cuinfo,"",@"SHT_NOTE"
	.sectionflags	@"SHF_NOTE_NV_CUINFO"
        /*0018*/ 	.short	0x0002
        /*001a*/ 	.short	0x0064
        /*001c*/ 	.short	0x0082
	.zero		2


//--------------------- .nv.info                  --------------------------
	.section	.nv.info,"",@"SHT_CUDA_INFO"
	.align	4


	//----- nvinfo : EIATTR_REGCOUNT
	.align		4
        /*0000*/ 	.byte	0x04, 0x2f
        /*0002*/ 	.short	(.L_1 - .L_0)
	.align		4
.L_0:
        /*0004*/ 	.word	index@(_Z19compute_mass_matrixPdPiS0_idS_S0_i)
        /*0008*/ 	.word	0x0000002e


	//----- nvinfo : EIATTR_FRAME_SIZE
	.align		4
.L_1:
        /*000c*/ 	.byte	0x04, 0x11
        /*000e*/ 	.short	(.L_3 - .L_2)
	.align		4
.L_2:
        /*0010*/ 	.word	index@($__internal_1_$__cuda_sm20_div_rn_f64_full)
        /*0014*/ 	.word	0x000004b0


	//----- nvinfo : EIATTR_FRAME_SIZE
	.align		4
.L_3:
        /*0018*/ 	.byte	0x04, 0x11
        /*001a*/ 	.short	(.L_5 - .L_4)
	.align		4
.L_4:
        /*001c*/ 	.word	index@(_Z19compute_mass_matrixPdPiS0_idS_S0_i)
        /*0020*/ 	.word	0x000004b0


	//----- nvinfo : EIATTR_REGCOUNT
	.align		4
.L_5:
        /*0024*/ 	.byte	0x04, 0x2f
        /*0026*/ 	.short	(.L_7 - .L_6)
	.align		4
.L_6:
        /*0028*/ 	.word	index@(_Z20compute_stiff_matrixPdPiS0_iddS_S0_i)
        /*002c*/ 	.word	0x0000006e


	//----- nvinfo : EIATTR_FRAME_SIZE
	.align		4
.L_7:
        /*0030*/ 	.byte	0x04, 0x11
        /*0032*/ 	.short	(.L_9 - .L_8)
	.align		4
.L_8:
        /*0034*/ 	.word	index@($__internal_0_$__cuda_sm20_div_rn_f64_full)
        /*0038*/ 	.word	0x000006f0


	//----- nvinfo : EIATTR_FRAME_SIZE
	.align		4
.L_9:
        /*003c*/ 	.byte	0x04, 0x11
        /*003e*/ 	.short	(.L_11 - .L_10)
	.align		4
.L_10:
        /*0040*/ 	.word	index@(_Z20compute_stiff_matrixPdPiS0_iddS_S0_i)
        /*0044*/ 	.word	0x000006f0


	//----- nvinfo : EIATTR_MIN_STACK_SIZE
	.align		4
.L_11:
        /*0048*/ 	.byte	0x04, 0x12
        /*004a*/ 	.short	(.L_13 - .L_12)
	.align		4
.L_12:
        /*004c*/ 	.word	index@(_Z20compute_stiff_matrixPdPiS0_iddS_S0_i)
        /*0050*/ 	.word	0x000006f0


	//----- nvinfo : EIATTR_MIN_STACK_SIZE
	.align		4
.L_13:
        /*0054*/ 	.byte	0x04, 0x12
        /*0056*/ 	.short	(.L_15 - .L_14)
	.align		4
.L_14:
        /*0058*/ 	.word	index@(_Z19compute_mass_matrixPdPiS0_idS_S0_i)
        /*005c*/ 	.word	0x000004b0
.L_15:


//--------------------- .nv.compat                --------------------------
	.section	.nv.compat,"",@"SHT_CUDA_COMPAT_INFO"
	.align	4
        /*0000*/ 	.byte	0x02, 0x09, 0x00, 0x00, 0x02, 0x02, 0x01, 0x00, 0x02, 0x05, 0x05, 0x00, 0x03, 0x07, 0x01, 0x01
        /*0010*/ 	.byte	0x02, 0x03, 0x00, 0x00, 0x02, 0x06, 0x01, 0x00, 0x04, 0x0b, 0x08, 0x00, 0x01, 0x00, 0x00, 0x00
        /*0020*/ 	.byte	0x00, 0x00, 0x00, 0x00


//--------------------- .nv.info._Z20compute_stiff_matrixPdPiS0_iddS_S0_i --------------------------
	.section	.nv.info._Z20compute_stiff_matrixPdPiS0_iddS_S0_i,"",@"SHT_CUDA_INFO"
	.sectionflags	@""
	.align	4


	//----- nvinfo : EIATTR_CUDA_API_VERSION
	.align		4
        /*0000*/ 	.byte	0x04, 0x37
        /*0002*/ 	.short	(.L_17 - .L_16)
.L_16:
        /*0004*/ 	.word	0x00000082


	//----- nvinfo : EIATTR_KPARAM_INFO
	.align		4
.L_17:
        /*0008*/ 	.byte	0x04, 0x17
        /*000a*/ 	.short	(.L_19 - .L_18)
.L_18:
        /*000c*/ 	.word	0x00000000
        /*0010*/ 	.short	0x0008
        /*0012*/ 	.short	0x0040
        /*0014*/ 	.byte	0x00, 0xf0, 0x11, 0x00


	//----- nvinfo : EIATTR_KPARAM_INFO
	.align		4
.L_19:
        /*0018*/ 	.byte	0x04, 0x17
        /*001a*/ 	.short	(.L_21 - .L_20)
.L_20:
        /*001c*/ 	.word	0x00000000
        /*0020*/ 	.short	0x0007
        /*0022*/ 	.short	0x0038
        /*0024*/ 	.byte	0x00, 0xf5, 0x21, 0x00


	//----- nvinfo : EIATTR_KPARAM_INFO
	.align		4
.L_21:
        /*0028*/ 	.byte	0x04, 0x17
        /*002a*/ 	.short	(.L_23 - .L_22)
.L_22:
        /*002c*/ 	.word	0x00000000
        /*0030*/ 	.short	0x0006
        /*0032*/ 	.short	0x0030
        /*0034*/ 	.byte	0x00, 0xf5, 0x21, 0x00


	//----- nvinfo : EIATTR_KPARAM_INFO
	.align		4
.L_23:
        /*0038*/ 	.byte	0x04, 0x17
        /*003a*/ 	.short	(.L_25 - .L_24)
.L_24:
        /*003c*/ 	.word	0x00000000
        /*0040*/ 	.short	0x0005
        /*0042*/ 	.short	0x0028
        /*0044*/ 	.byte	0x00, 0xf0, 0x21, 0x00


	//----- nvinfo : EIATTR_KPARAM_INFO
	.align		4
.L_25:
        /*0048*/ 	.byte	0x04, 0x17
        /*004a*/ 	.short	(.L_27 - .L_26)
.L_26:
        /*004c*/ 	.word	0x00000000
        /*0050*/ 	.short	0x0004
        /*0052*/ 	.short	0x0020
        /*0054*/ 	.byte	0x00, 0xf0, 0x21, 0x00


	//----- nvinfo : EIATTR_KPARAM_INFO
	.align		4
.L_27:
        /*0058*/ 	.byte	0x04, 0x17
        /*005a*/ 	.short	(.L_29 - .L_28)
.L_28:
        /*005c*/ 	.word	0x00000000
        /*0060*/ 	.short	0x0003
        /*0062*/ 	.short	0x0018
        /*0064*/ 	.byte	0x00, 0xf0, 0x11, 0x00


	//----- nvinfo : EIATTR_KPARAM_INFO
	.align		4
.L_29:
        /*0068*/ 	.byte	0x04, 0x17
        /*006a*/ 	.short	(.L_31 - .L_30)
.L_30:
        /*006c*/ 	.word	0x00000000
        /*0070*/ 	.short	0x0002
        /*0072*/ 	.short	0x0010
        /*0074*/ 	.byte	0x00, 0xf5, 0x21, 0x00


	//----- nvinfo : EIATTR_KPARAM_INFO
	.align		4
.L_31:
        /*0078*/ 	.byte	0x04, 0x17
        /*007a*/ 	.short	(.L_33 - .L_32)
.L_32:
        /*007c*/ 	.word	0x00000000
        /*0080*/ 	.short	0x0001
        /*0082*/ 	.short	0x0008
        /*0084*/ 	.byte	0x00, 0xf5, 0x21, 0x00


	//----- nvinfo : EIATTR_KPARAM_INFO
	.align		4
.L_33:
        /*0088*/ 	.byte	0x04, 0x17
        /*008a*/ 	.short	(.L_35 - .L_34)
.L_34:
        /*008c*/ 	.word	0x00000000
        /*0090*/ 	.short	0x0000
        /*0092*/ 	.short	0x0000
        /*0094*/ 	.byte	0x00, 0xf5, 0x21, 0x00


	//----- nvinfo : EIATTR_SPARSE_MMA_MASK
	.align		4
.L_35:
        /*0098*/ 	.byte	0x03, 0x50
        /*009a*/ 	.short	0x0000


	//----- nvinfo : EIATTR_MAXREG_COUNT
	.align		4
        /*009c*/ 	.byte	0x03, 0x1b
        /*009e*/ 	.short	0x00ff


	//----- nvinfo : EIATTR_MERCURY_ISA_VERSION
	.align		4
        /*00a0*/ 	.byte	0x03, 0x5f
        /*00a2*/ 	.short	0x0101


	//----- nvinfo : EIATTR_VRC_CTA_INIT_COUNT
	.align		4
        /*00a4*/ 	.byte	0x02, 0x4a
	.zero		1
	.zero		1


	//----- nvinfo : EIATTR_EXIT_INSTR_OFFSETS
	.align		4
        /*00a8*/ 	.byte	0x04, 0x1c
        /*00aa*/ 	.short	(.L_37 - .L_36)


	//   ....[0]....
.L_36:
        /*00ac*/ 	.word	0x000000b0


	//   ....[1]....
        /*00b0*/ 	.word	0x00004000


	//----- nvinfo : EIATTR_CRS_STACK_SIZE
	.align		4
.L_37:
        /*00b4*/ 	.byte	0x04, 0x1e
        /*00b6*/ 	.short	(.L_39 - .L_38)
.L_38:
        /*00b8*/ 	.word	0x00000000


	//----- nvinfo : EIATTR_CBANK_PARAM_SIZE
	.align		4
.L_39:
        /*00bc*/ 	.byte	0x03, 0x19
        /*00be*/ 	.short	0x0044


	//----- nvinfo : EIATTR_PARAM_CBANK
	.align		4
        /*00c0*/ 	.byte	0x04, 0x0a
        /*00c2*/ 	.short	(.L_41 - .L_40)
	.align		4
.L_40:
        /*00c4*/ 	.word	index@(.nv.constant0._Z20compute_stiff_matrixPdPiS0_iddS_S0_i)
        /*00c8*/ 	.short	0x0380
        /*00ca*/ 	.short	0x0044


	//----- nvinfo : EIATTR_SW_WAR
	.align		4
.L_41:
        /*00cc*/ 	.byte	0x04, 0x36
        /*00ce*/ 	.short	(.L_43 - .L_42)
.L_42:
        /*00d0*/ 	.word	0x00000008
.L_43:


//--------------------- .nv.info._Z19compute_mass_matrixPdPiS0_idS_S0_i --------------------------
	.section	.nv.info._Z19compute_mass_matrixPdPiS0_idS_S0_i,"",@"SHT_CUDA_INFO"
	.sectionflags	@""
	.align	4


	//----- nvinfo : EIATTR_CUDA_API_VERSION
	.align		4
        /*0000*/ 	.byte	0x04, 0x37
        /*0002*/ 	.short	(.L_45 - .L_44)
.L_44:
        /*0004*/ 	.word	0x00000082


	//----- nvinfo : EIATTR_KPARAM_INFO
	.align		4
.L_45:
        /*0008*/ 	.byte	0x04, 0x17
        /*000a*/ 	.short	(.L_47 - .L_46)
.L_46:
        /*000c*/ 	.word	0x00000000
        /*0010*/ 	.short	0x0007
        /*0012*/ 	.short	0x0038
        /*0014*/ 	.byte	0x00, 0xf0, 0x11, 0x00


	//----- nvinfo : EIATTR_KPARAM_INFO
	.align		4
.L_47:
        /*0018*/ 	.byte	0x04, 0x17
        /*001a*/ 	.short	(.L_49 - .L_48)
.L_48:
        /*001c*/ 	.word	0x00000000
        /*0020*/ 	.short	0x0006
        /*0022*/ 	.short	0x0030
        /*0024*/ 	.byte	0x00, 0xf5, 0x21, 0x00


	//----- nvinfo : EIATTR_KPARAM_INFO
	.align		4
.L_49:
        /*0028*/ 	.byte	0x04, 0x17
        /*002a*/ 	.short	(.L_51 - .L_50)
.L_50:
        /*002c*/ 	.word	0x00000000
        /*0030*/ 	.short	0x0005
        /*0032*/ 	.short	0x0028
        /*0034*/ 	.byte	0x00, 0xf5, 0x21, 0x00


	//----- nvinfo : EIATTR_KPARAM_INFO
	.align		4
.L_51:
        /*0038*/ 	.byte	0x04, 0x17
        /*003a*/ 	.short	(.L_53 - .L_52)
.L_52:
        /*003c*/ 	.word	0x00000000
        /*0040*/ 	.short	0x0004
        /*0042*/ 	.short	0x0020
        /*0044*/ 	.byte	0x00, 0xf0, 0x21, 0x00


	//----- nvinfo : EIATTR_KPARAM_INFO
	.align		4
.L_53:
        /*0048*/ 	.byte	0x04, 0x17
        /*004a*/ 	.short	(.L_55 - .L_54)
.L_54:
        /*004c*/ 	.word	0x00000000
        /*0050*/ 	.short	0x0003
        /*0052*/ 	.short	0x0018
        /*0054*/ 	.byte	0x00, 0xf0, 0x11, 0x00


	//----- nvinfo : EIATTR_KPARAM_INFO
	.align		4
.L_55:
        /*0058*/ 	.byte	0x04, 0x17
        /*005a*/ 	.short	(.L_57 - .L_56)
.L_56:
        /*005c*/ 	.word	0x00000000
        /*0060*/ 	.short	0x0002
        /*0062*/ 	.short	0x0010
        /*0064*/ 	.byte	0x00, 0xf5, 0x21, 0x00


	//----- nvinfo : EIATTR_KPARAM_INFO
	.align		4
.L_57:
        /*0068*/ 	.byte	0x04, 0x17
        /*006a*/ 	.short	(.L_59 - .L_58)
.L_58:
        /*006c*/ 	.word	0x00000000
        /*0070*/ 	.short	0x0001
        /*0072*/ 	.short	0x0008
        /*0074*/ 	.byte	0x00, 0xf5, 0x21, 0x00


	//----- nvinfo : EIATTR_KPARAM_INFO
	.align		4
.L_59:
        /*0078*/ 	.byte	0x04, 0x17
        /*007a*/ 	.short	(.L_61 - .L_60)
.L_60:
        /*007c*/ 	.word	0x00000000
        /*0080*/ 	.short	0x0000
        /*0082*/ 	.short	0x0000
        /*0084*/ 	.byte	0x00, 0xf5, 0x21, 0x00


	//----- nvinfo : EIATTR_SPARSE_MMA_MASK
	.align		4
.L_61:
        /*0088*/ 	.byte	0x03, 0x50
        /*008a*/ 	.short	0x0000


	//----- nvinfo : EIATTR_MAXREG_COUNT
	.align		4
        /*008c*/ 	.byte	0x03, 0x1b
        /*008e*/ 	.short	0x00ff


	//----- nvinfo : EIATTR_MERCURY_ISA_VERSION
	.align		4
        /*0090*/ 	.byte	0x03, 0x5f
        /*0092*/ 	.short	0x0101


	//----- nvinfo : EIATTR_VRC_CTA_INIT_COUNT
	.align		4
        /*0094*/ 	.byte	0x02, 0x4a
	.zero		1
	.zero		1


	//----- nvinfo : EIATTR_EXIT_INSTR_OFFSETS
	.align		4
        /*0098*/ 	.byte	0x04, 0x1c
        /*009a*/ 	.short	(.L_63 - .L_62)


	//   ....[0]....
.L_62:
        /*009c*/ 	.word	0x000000b0


	//   ....[1]....
        /*00a0*/ 	.word	0x00002090


	//----- nvinfo : EIATTR_CRS_STACK_SIZE
	.align		4
.L_63:
        /*00a4*/ 	.byte	0x04, 0x1e
        /*00a6*/ 	.short	(.L_65 - .L_64)
.L_64:
        /*00a8*/ 	.word	0x00000000


	//----- nvinfo : EIATTR_CBANK_PARAM_SIZE
	.align		4
.L_65:
        /*00ac*/ 	.byte	0x03, 0x19
        /*00ae*/ 	.short	0x003c


	//----- nvinfo : EIATTR_PARAM_CBANK
	.align		4
        /*00b0*/ 	.byte	0x04, 0x0a
        /*00b2*/ 	.short	(.L_67 - .L_66)
	.align		4
.L_66:
        /*00b4*/ 	.word	index@(.nv.constant0._Z19compute_mass_matrixPdPiS0_idS_S0_i)
        /*00b8*/ 	.short	0x0380
        /*00ba*/ 	.short	0x003c


	//----- nvinfo : EIATTR_SW_WAR
	.align		4
.L_67:
        /*00bc*/ 	.byte	0x04, 0x36
        /*00be*/ 	.short	(.L_69 - .L_68)
.L_68:
        /*00c0*/ 	.word	0x00000008
.L_69:


//--------------------- .nv.callgraph             --------------------------
	.section	.nv.callgraph,"",@"SHT_CUDA_CALLGRAPH"
	.align	4
	.sectionentsize	8
	.align		4
        /*0000*/ 	.word	0x00000000
	.align		4
        /*0004*/ 	.word	0xffffffff
	.align		4
        /*0008*/ 	.word	0x00000000
	.align		4
        /*000c*/ 	.word	0xfffffffe
	.align		4
        /*0010*/ 	.word	0x00000000
	.align		4
        /*0014*/ 	.word	0xfffffffd
	.align		4
        /*0018*/ 	.word	0x00000000
	.align		4
        /*001c*/ 	.word	0xfffffffc


//--------------------- .text._Z20compute_stiff_matrixPdPiS0_iddS_S0_i --------------------------
	.section	.text._Z20compute_stiff_matrixPdPiS0_iddS_S0_i,"ax",@progbits
	.align	128
        .global         _Z20compute_stiff_matrixPdPiS0_iddS_S0_i
        .type           _Z20compute_stiff_matrixPdPiS0_iddS_S0_i,@function
        .size           _Z20compute_stiff_matrixPdPiS0_iddS_S0_i,(.L_x_48 - _Z20compute_stiff_matrixPdPiS0_iddS_S0_i)
        .other          _Z20compute_stiff_matrixPdPiS0_iddS_S0_i,@"STO_CUDA_ENTRY STV_DEFAULT"
_Z20compute_stiff_matrixPdPiS0_iddS_S0_i:
.text._Z20compute_stiff_matrixPdPiS0_iddS_S0_i:
[----:B------:R-:W0:Y:S01]  /*0000*/  LDC R1, c[0x0][0x37c] ;  /* 0x0000df00ff017b82 */ /* 0x000e220000000800 */
[----:B------:R-:W1:Y:S07]  /*0010*/  S2R R3, SR_CTAID.X ;  /* 0x0000000000037919 */ /* 0x000e6e0000002500 */
[----:B------:R-:W1:Y:S01]  /*0020*/  S2UR UR4, SR_CTAID.Y ;  /* 0x00000000000479c3 */ /* 0x000e620000002600 */
[----:B------:R-:W2:Y:S01]  /*0030*/  LDCU UR5, c[0x0][0x3c0] ;  /* 0x00007800ff0577ac */ /* 0x000ea20008000800 */
[----:B0-----:R-:W-:Y:S01]  /*0040*/  VIADD R1, R1, 0xfffff910 ;  /* 0xfffff91001017836 */ /* 0x001fe20000000000 */
[----:B------:R-:W0:Y:S05]  /*0050*/  S2R R0, SR_TID.X ;  /* 0x0000000000007919 */ /* 0x000e2a0000002100 */
[----:B------:R-:W1:Y:S02]  /*0060*/  LDC R2, c[0x0][0x398] ;  /* 0x0000e600ff027b82 */ /* 0x000e640000000800 */
[----:B-1----:R-:W-:-:S04]  /*0070*/  IMAD R3, R3, R2, UR4 ;  /* 0x0000000403037e24 */ /* 0x002fc8000f8e0202 */
[----:B0-----:R-:W-:Y:S02]  /*0080*/  IMAD R3, R3, R2, R0 ;  /* 0x0000000203037224 */ /* 0x001fe400078e0200 */
[----:B------:R-:W-:-:S03]  /*0090*/  IMAD.MOV.U32 R0, RZ, RZ, R1 ;  /* 0x000000ffff007224 */ /* 0x000fc600078e0001 */
[----:B--2---:R-:W-:-:S13]  /*00a0*/  ISETP.GE.AND P0, PT, R3, UR5, PT ;  /* 0x0000000503007c0c */ /* 0x004fda000bf06270 */
[----:B------:R-:W-:Y:S05]  /*00b0*/  @P0 EXIT ;  /* 0x000000000000094d */ /* 0x000fea0003800000 */
[----:B------:R-:W0:Y:S01]  /*00c0*/  LDC.64 R4, c[0x0][0x3b8] ;  /* 0x0000ee00ff047b82 */ /* 0x000e220000000a00 */
[----:B------:R-:W1:Y:S01]  /*00d0*/  LDCU.64 UR16, c[0x0][0x358] ;  /* 0x00006b00ff1077ac */ /* 0x000e620008000a00 */
[----:B------:R-:W-:-:S06]  /*00e0*/  SHF.L.U32 R7, R3, 0x2, RZ ;  /* 0x0000000203077819 */ /* 0x000fcc00000006ff */
[----:B------:R-:W2:Y:S01]  /*00f0*/  LDC.64 R10, c[0x0][0x3b0] ;  /* 0x0000ec00ff0a7b82 */ /* 0x000ea20000000a00 */
[----:B0-----:R-:W-:-:S05]  /*0100*/  IMAD.WIDE R4, R7, 0x4, R4 ;  /* 0x0000000407047825 */ /* 0x001fca00078e0204 */
[----:B-1----:R-:W3:Y:S04]  /*0110*/  LDG.E R56, desc[UR16][R4.64] ;  /* 0x0000001004387981 */ /* 0x002ee8000c1e1900 */
[----:B------:R-:W4:Y:S04]  /*0120*/  LDG.E R62, desc[UR16][R4.64+0x8] ;  /* 0x00000810043e7981 */ /* 0x000f28000c1e1900 */
[----:B------:R-:W5:Y:S04]  /*0130*/  LDG.E R65, desc[UR16][R4.64+0xc] ;  /* 0x00000c1004417981 */ /* 0x000f68000c1e1900 */
[----:B------:R-:W5:Y:S01]  /*0140*/  LDG.E R59, desc[UR16][R4.64+0x4] ;  /* 0x00000410043b7981 */ /* 0x000f62000c1e1900 */
[----:B---3--:R-:W-:-:S02]  /*0150*/  IMAD R56, R56, 0x3, RZ ;  /* 0x0000000338387824 */ /* 0x008fc400078e02ff */
[----:B----4-:R-:W-:Y:S02]  /*0160*/  IMAD R62, R62, 0x3, RZ ;  /* 0x000000033e3e7824 */ /* 0x010fe400078e02ff */
[----:B--2---:R-:W-:-:S04]  /*0170*/  IMAD.WIDE R8, R56, 0x8, R10 ;  /* 0x0000000838087825 */ /* 0x004fc800078e020a */
[----:B-----5:R-:W-:Y:S01]  /*0180*/  IMAD R65, R65, 0x3, RZ ;  /* 0x0000000341417824 */ /* 0x020fe200078e02ff */
[----:B------:R-:W2:Y:S01]  /*0190*/  LDG.E.64 R70, desc[UR16][R8.64] ;  /* 0x0000001008467981 */ /* 0x000ea2000c1e1b00 */
[----:B------:R-:W-:-:S03]  /*01a0*/  IMAD.WIDE R12, R62, 0x8, R10 ;  /* 0x000000083e0c7825 */ /* 0x000fc600078e020a */
[----:B------:R-:W3:Y:S01]  /*01b0*/  LDG.E.64 R40, desc[UR16][R8.64+0x10] ;  /* 0x0000101008287981 */ /* 0x000ee2000c1e1b00 */
[----:B------:R-:W-:-:S03]  /*01c0*/  IMAD.WIDE R14, R65, 0x8, R10 ;  /* 0x00000008410e7825 */ /* 0x000fc600078e020a */
[----:B------:R-:W2:Y:S04]  /*01d0*/  LDG.E.64 R44, desc[UR16][R12.64] ;  /* 0x000000100c2c7981 */ /* 0x000ea8000c1e1b00 */
[----:B------:R-:W3:Y:S01]  /*01e0*/  LDG.E.64 R6, desc[UR16][R14.64+0x10] ;  /* 0x000010100e067981 */ /* 0x000ee2000c1e1b00 */
[----:B------:R-:W-:-:S03]  /*01f0*/  IMAD R59, R59, 0x3, RZ ;  /* 0x000000033b3b7824 */ /* 0x000fc600078e02ff */
[----:B------:R-:W4:Y:S01]  /*0200*/  LDG.E.64 R68, desc[UR16][R8.64+0x8] ;  /* 0x0000081008447981 */ /* 0x000f22000c1e1b00 */
[----:B------:R-:W-:-:S03]  /*0210*/  IMAD.WIDE R10, R59, 0x8, R10 ;  /* 0x000000083b0a7825 */ /* 0x000fc600078e020a */
[----:B------:R-:W5:Y:S04]  /*0220*/  LDG.E.64 R72, desc[UR16][R12.64+0x10] ;  /* 0x000010100c487981 */ /* 0x000f68000c1e1b00 */
[----:B------:R-:W4:Y:S04]  /*0230*/  LDG.E.64 R24, desc[UR16][R14.64] ;  /* 0x000000100e187981 */ /* 0x000f28000c1e1b00 */
[----:B------:R4:W4:Y:S04]  /*0240*/  LDG.E.64 R46, desc[UR16][R14.64+0x8] ;  /* 0x000008100e2e7981 */ /* 0x000928000c1e1b00 */
[----:B------:R-:W4:Y:S04]  /*0250*/  LDG.E.64 R42, desc[UR16][R12.64+0x8] ;  /* 0x000008100c2a7981 */ /* 0x000f28000c1e1b00 */
[----:B------:R-:W4:Y:S04]  /*0260*/  LDG.E.64 R48, desc[UR16][R10.64+0x8] ;  /* 0x000008100a307981 */ /* 0x000f28000c1e1b00 */
[----:B------:R-:W4:Y:S04]  /*0270*/  LDG.E.64 R50, desc[UR16][R10.64] ;  /* 0x000000100a327981 */ /* 0x000f28000c1e1b00 */
[----:B------:R0:W4:Y:S01]  /*0280*/  LDG.E.64 R22, desc[UR16][R10.64+0x10] ;  /* 0x000010100a167981 */ /* 0x000122000c1e1b00 */
[----:B------:R-:W1:Y:S01]  /*0290*/  MUFU.RCP64H R21, 6 ;  /* 0x4018000000157908 */ /* 0x000e620000001800 */
[----:B------:R-:W-:Y:S01]  /*02a0*/  IMAD.MOV.U32 R30, RZ, RZ, 0x0 ;  /* 0x00000000ff1e7424 */ /* 0x000fe200078e00ff */
[----:B------:R-:W-:Y:S01]  /*02b0*/  MOV R20, 0x1 ;  /* 0x0000000100147802 */ /* 0x000fe20000000f00 */
[----:B------:R-:W-:-:S06]  /*02c0*/  IMAD.MOV.U32 R31, RZ, RZ, 0x40180000 ;  /* 0x40180000ff1f7424 */ /* 0x000fcc00078e00ff */
[----:B-1----:R-:W-:-:S08]  /*02d0*/  DFMA R28, R20, -R30, 1 ;  /* 0x3ff00000141c742b */ /* 0x002fd0000000081e */
[----:B------:R-:W-:-:S08]  /*02e0*/  DFMA R28, R28, R28, R28 ;  /* 0x0000001c1c1c722b */ /* 0x000fd0000000001c */
[----:B------:R-:W-:Y:S01]  /*02f0*/  DFMA R28, R20, R28, R20 ;  /* 0x0000001c141c722b */ /* 0x000fe20000000014 */
[C---:B------:R-:W-:Y:S01]  /*0300*/  VIADD R57, R56.reuse, 0x1 ;  /* 0x0000000138397836 */ /* 0x040fe20000000000 */
[C---:B------:R-:W-:Y:S01]  /*0310*/  IADD3 R60, PT, PT, R59.reuse, 0x1, RZ ;  /* 0x000000013b3c7810 */ /* 0x040fe20007ffe0ff */
[----:B------:R-:W-:Y:S01]  /*0320*/  VIADD R58, R56, 0x2 ;  /* 0x00000002383a7836 */ /* 0x000fe20000000000 */
[C---:B------:R-:W-:Y:S01]  /*0330*/  IADD3 R64, PT, PT, R62.reuse, 0x2, RZ ;  /* 0x000000023e407810 */ /* 0x040fe20007ffe0ff */
[----:B------:R-:W-:Y:S02]  /*0340*/  VIADD R61, R59, 0x2 ;  /* 0x000000023b3d7836 */ /* 0x000fe40000000000 */
[----:B------:R-:W-:Y:S02]  /*0350*/  VIADD R63, R62, 0x1 ;  /* 0x000000013e3f7836 */ /* 0x000fe40000000000 */
[C---:B------:R-:W-:Y:S02]  /*0360*/  VIADD R66, R65.reuse, 0x1 ;  /* 0x0000000141427836 */ /* 0x040fe40000000000 */
[----:B------:R-:W-:Y:S01]  /*0370*/  VIADD R67, R65, 0x2 ;  /* 0x0000000241437836 */ /* 0x000fe20000000000 */
[----:B------:R1:W-:Y:S04]  /*0380*/  STL.128 [R0], R56 ;  /* 0x0000003800007387 */ /* 0x0003e80000100c00 */
[----:B------:R1:W-:Y:S04]  /*0390*/  STL.128 [R0+0x10], R60 ;  /* 0x0000103c00007387 */ /* 0x0003e80000100c00 */
[----:B------:R1:W-:Y:S01]  /*03a0*/  STL.128 [R0+0x20], R64 ;  /* 0x0000204000007387 */ /* 0x0003e20000100c00 */
[----:B------:R-:W-:Y:S01]  /*03b0*/  BSSY.RECONVERGENT B1, `(.L_x_0) ;  /* 0x0000042000017945 */ /* 0x000fe20003800200 */
[----:B--2---:R-:W-:-:S02]  /*03c0*/  DADD R16, -R70, R44 ;  /* 0x0000000046107229 */ /* 0x004fc4000000012c */
[C---:B---3--:R-:W-:Y:S02]  /*03d0*/  DADD R4, -R40.reuse, R6 ;  /* 0x0000000028047229 */ /* 0x048fe40000000106 */
[----:B-----5:R-:W-:-:S06]  /*03e0*/  DADD R38, -R40, R72 ;  /* 0x0000000028267229 */ /* 0x020fcc0000000148 */
[----:B------:R-:W-:Y:S02]  /*03f0*/  DMUL R18, R4, R16 ;  /* 0x0000001004127228 */ /* 0x000fe40000000000 */
[----:B----4-:R-:W-:Y:S02]  /*0400*/  DADD R14, -R70, R24 ;  /* 0x00000000460e7229 */ /* 0x010fe40000000118 */
[C---:B------:R-:W-:Y:S02]  /*0410*/  DADD R8, -R68.reuse, R46 ;  /* 0x0000000044087229 */ /* 0x040fe4000000012e */
[----:B------:R-:W-:-:S04]  /*0420*/  DADD R26, -R68, R42 ;  /* 0x00000000441a7229 */ /* 0x000fc8000000012a */
[----:B------:R-:W-:Y:S02]  /*0430*/  DFMA R18, R38, R14, -R18 ;  /* 0x0000000e2612722b */ /* 0x000fe40000000812 */
[----:B------:R-:W-:Y:S02]  /*0440*/  DADD R52, -R68, R48 ;  /* 0x0000000044347229 */ /* 0x000fe40000000130 */
[----:B------:R-:W-:Y:S02]  /*0450*/  DMUL R12, R38, R8 ;  /* 0x00000008260c7228 */ /* 0x000fe40000000000 */
[----:B------:R-:W-:Y:S02]  /*0460*/  DMUL R14, R26, R14 ;  /* 0x0000000e1a0e7228 */ /* 0x000fe40000000000 */
[----:B0-----:R-:W-:Y:S02]  /*0470*/  DADD R10, -R70, R50 ;  /* 0x00000000460a7229 */ /* 0x001fe40000000132 */
[----:B------:R-:W-:-:S02]  /*0480*/  DMUL R18, R52, R18 ;  /* 0x0000001234127228 */ /* 0x000fc40000000000 */
[----:B------:R-:W-:Y:S02]  /*0490*/  DFMA R12, R4, R26, -R12 ;  /* 0x0000001a040c722b */ /* 0x000fe4000000080c */
[----:B------:R-:W-:Y:S02]  /*04a0*/  DFMA R14, R8, R16, -R14 ;  /* 0x00000010080e722b */ /* 0x000fe4000000080e */
[----:B------:R-:W-:-:S04]  /*04b0*/  DADD R20, -R40, R22 ;  /* 0x0000000028147229 */ /* 0x000fc80000000116 */
[----:B------:R-:W-:Y:S02]  /*04c0*/  DFMA R16, R10, R12, R18 ;  /* 0x0000000c0a10722b */ /* 0x000fe40000000012 */
[----:B------:R-:W-:Y:S02]  /*04d0*/  DFMA R10, R28, -R30, 1 ;  /* 0x3ff000001c0a742b */ /* 0x000fe4000000081e */
[----:B------:R-:W-:-:S04]  /*04e0*/  DADD R12, -R48, R42 ;  /* 0x00000000300c7229 */ /* 0x000fc8000000012a */
[----:B------:R-:W-:Y:S02]  /*04f0*/  DFMA R16, R20, R14, R16 ;  /* 0x0000000e1410722b */ /* 0x000fe40000000010 */
[----:B------:R-:W-:Y:S02]  /*0500*/  DFMA R28, R28, R10, R28 ;  /* 0x0000000a1c1c722b */ /* 0x000fe4000000001c */
[----:B------:R-:W-:Y:S02]  /*0510*/  DADD R10, -R42, R46 ;  /* 0x000000002a0a7229 */ /* 0x000fe4000000012e */
[----:B------:R-:W-:-:S04]  /*0520*/  DMUL R12, R70, R12 ;  /* 0x0000000c460c7228 */ /* 0x000fc80000000000 */
[----:B------:R-:W-:Y:S02]  /*0530*/  DMUL R98, R16, R28 ;  /* 0x0000001c10627228 */ /* 0x000fe40000000000 */
[----:B------:R-:W-:Y:S02]  /*0540*/  DMUL R10, R70, R10 ;  /* 0x0000000a460a7228 */ /* 0x000fe40000000000 */
[----:B------:R-:W-:-:S04]  /*0550*/  DFMA R12, R50, R26, -R12 ;  /* 0x0000001a320c722b */ /* 0x000fc8000000080c */
[----:B------:R-:W-:Y:S02]  /*0560*/  DFMA R14, R98, -6, R16 ;  /* 0xc0180000620e782b */ /* 0x000fe40000000010 */
[----:B------:R-:W-:Y:S02]  /*0570*/  DFMA R10, R44, R8, -R10 ;  /* 0x000000082c0a722b */ /* 0x000fe4000000080a */
[--C-:B------:R-:W-:Y:S02]  /*0580*/  DADD R8, -R22, R6.reuse ;  /* 0x0000000016087229 */ /* 0x100fe40000000106 */
[----:B------:R-:W-:Y:S02]  /*0590*/  DADD R6, -R72, R6 ;  /* 0x0000000048067229 */ /* 0x000fe40000000106 */
[----:B------:R-:W-:Y:S02]  /*05a0*/  DFMA R98, R28, R14, R98 ;  /* 0x0000000e1c62722b */ /* 0x000fe40000000062 */
[----:B------:R-:W-:-:S02]  /*05b0*/  DMUL R28, R44, R4 ;  /* 0x000000042c1c7228 */ /* 0x000fc40000000000 */
[----:B------:R-:W-:Y:S02]  /*05c0*/  DFMA R26, -R24, R26, R10 ;  /* 0x0000001a181a722b */ /* 0x000fe4000000010a */
[----:B------:R-:W-:Y:S02]  /*05d0*/  DMUL R18, R50, R6 ;  /* 0x0000000632127228 */ /* 0x000fe40000000000 */
[----:B------:R-:W-:Y:S02]  /*05e0*/  DFMA R52, -R44, R52, R12 ;  /* 0x000000342c34722b */ /* 0x000fe4000000010c */
[----:B------:R-:W-:Y:S02]  /*05f0*/  DMUL R10, R42, R8 ;  /* 0x000000082a0a7228 */ /* 0x000fe40000000000 */
[----:B------:R-:W-:Y:S02]  /*0600*/  DMUL R14, R48, R4 ;  /* 0x00000004300e7228 */ /* 0x000fe40000000000 */
[----:B------:R-:W-:-:S02]  /*0610*/  DADD R12, -R22, R72 ;  /* 0x00000000160c7229 */ /* 0x000fc40000000148 */
[----:B------:R-:W-:Y:S01]  /*0620*/  DFMA R30, R70, R6, -R28 ;  /* 0x00000006461e722b */ /* 0x000fe2000000081c */
[----:B------:R-:W-:Y:S01]  /*0630*/  FFMA R2, RZ, 2.375, R99 ;  /* 0x40180000ff027823 */ /* 0x000fe20000000063 */
[----:B------:R-:W-:Y:S02]  /*0640*/  DFMA R28, R44, R8, -R18 ;  /* 0x000000082c1c722b */ /* 0x000fe40000000812 */
[----:B------:R-:W-:Y:S02]  /*0650*/  DFMA R10, R48, R6, -R10 ;  /* 0x00000006300a722b */ /* 0x000fe4000000080a */
[C---:B------:R-:W-:Y:S02]  /*0660*/  DFMA R18, R68.reuse, R8, -R14 ;  /* 0x000000084412722b */ /* 0x040fe4000000080e */
[C---:B------:R-:W-:Y:S02]  /*0670*/  DMUL R6, R68.reuse, R6 ;  /* 0x0000000644067228 */ /* 0x040fe40000000000 */
[----:B------:R-:W-:-:S02]  /*0680*/  DMUL R14, R68, R12 ;  /* 0x0000000c440e7228 */ /* 0x000fc40000000000 */
[----:B------:R-:W-:Y:S01]  /*0690*/  DMUL R32, R70, R8 ;  /* 0x0000000846207228 */ /* 0x000fe20000000000 */
[----:B------:R-:W-:Y:S02]  /*06a0*/  FSETP.GT.AND P0, PT, |R2|, 1.469367938527859385e-39, PT ;  /* 0x001000000200780b */ /* 0x000fe40003f04200 */
[----:B------:R-:W-:Y:S01]  /*06b0*/  FSETP.GEU.AND P1, PT, |R17|, 6.5827683646048100446e-37, PT ;  /* 0x036000001100780b */ /* 0x000fe20003f2e200 */
[----:B------:R-:W-:Y:S02]  /*06c0*/  DFMA R8, R42, R4, -R6 ;  /* 0x000000042a08722b */ /* 0x000fe40000000806 */
[----:B------:R-:W-:Y:S02]  /*06d0*/  DFMA R14, R48, R38, -R14 ;  /* 0x00000026300e722b */ /* 0x000fe4000000080e */
[----:B------:R-:W-:Y:S02]  /*06e0*/  DFMA R32, R50, R4, -R32 ;  /* 0x000000043220722b */ /* 0x000fe40000000820 */
[----:B------:R-:W-:-:S02]  /*06f0*/  DFMA R6, R46, R12, R10 ;  /* 0x0000000c2e06722b */ /* 0x000fc4000000000a */
[----:B------:R-:W-:Y:S02]  /*0700*/  DFMA R8, -R46, R38, R8 ;  /* 0x000000262e08722b */ /* 0x000fe40000000108 */
[-C--:B------:R-:W-:Y:S02]  /*0710*/  DFMA R14, -R42, R20.reuse, R14 ;  /* 0x000000142a0e722b */ /* 0x080fe4000000010e */
[----:B------:R-:W-:Y:S02]  /*0720*/  DFMA R18, R46, R20, R18 ;  /* 0x000000142e12722b */ /* 0x000fe40000000012 */
[C---:B------:R-:W-:Y:S02]  /*0730*/  DFMA R12, -R24.reuse, R12, R28 ;  /* 0x0000000c180c722b */ /* 0x040fe4000000011c */
[C---:B------:R-:W-:Y:S02]  /*0740*/  DFMA R38, R24.reuse, R38, R30 ;  /* 0x000000261826722b */ /* 0x040fe4000000001e */
[----:B------:R-:W-:Y:S01]  /*0750*/  DFMA R20, -R24, R20, R32 ;  /* 0x000000141814722b */ /* 0x000fe20000000120 */
[----:B-1----:R-:W-:Y:S10]  /*0760*/  @P0 BRA P1, `(.L_x_1) ;  /* 0x0000000000180947 */ /* 0x002ff40000800000 */
[----:B------:R-:W-:Y:S01]  /*0770*/  MOV R34, RZ ;  /* 0x000000ff00227202 */ /* 0x000fe20000000f00 */
[----:B------:R-:W-:Y:S01]  /*0780*/  IMAD.MOV.U32 R35, RZ, RZ, 0x40180000 ;  /* 0x40180000ff237424 */ /* 0x000fe200078e00ff */
[----:B------:R-:W-:-:S07]  /*0790*/  MOV R4, 0x7b0 ;  /* 0x000007b000047802 */ /* 0x000fce0000000f00 */
[----:B------:R-:W-:Y:S05]  /*07a0*/  CALL.REL.NOINC `($__internal_0_$__cuda_sm20_div_rn_f64_full) ;  /* 0x0000003800187944 */ /* 0x000fea0003c00000 */
[----:B------:R-:W-:Y:S01]  /*07b0*/  IMAD.MOV.U32 R98, RZ, RZ, R16 ;  /* 0x000000ffff627224 */ /* 0x000fe200078e0010 */
[----:B------:R-:W-:-:S07]  /*07c0*/  MOV R99, R17 ;  /* 0x0000001100637202 */ /* 0x000fce0000000f00 */
.L_x_1:
[----:B------:R-:W-:Y:S05]  /*07d0*/  BSYNC.RECONVERGENT B1 ;  /* 0x0000000000017941 */ /* 0x000fea0003800200 */
.L_x_0:
[----:B------:R-:W0:Y:S01]  /*07e0*/  LDC.64 R34, c[0x0][0x3a8] ;  /* 0x0000ea00ff227b82 */ /* 0x000e220000000a00 */
[----:B------:R-:W-:-:S07]  /*07f0*/  IMAD.MOV.U32 R4, RZ, RZ, 0x1 ;  /* 0x00000001ff047424 */ /* 0x000fce00078e00ff */
[----:B------:R-:W1:Y:S08]  /*0800*/  LDC.64 R16, c[0x0][0x3a0] ;  /* 0x0000e800ff107b82 */ /* 0x000e700000000a00 */
[----:B------:R-:W2:Y:S01]  /*0810*/  LDC R2, c[0x0][0x3a4] ;  /* 0x0000e900ff027b82 */ /* 0x000ea20000000800 */
[----:B0-----:R-:W-:-:S06]  /*0820*/  DADD R34, R34, 1 ;  /* 0x3ff0000022227429 */ /* 0x001fcc0000000000 */
[----:B------:R-:W0:Y:S01]  /*0830*/  MUFU.RCP64H R5, R35 ;  /* 0x0000002300057308 */ /* 0x000e220000001800 */
[----:B--2---:R-:W-:Y:S01]  /*0840*/  FSETP.GEU.AND P1, PT, |R2|, 6.5827683646048100446e-37, PT ;  /* 0x036000000200780b */ /* 0x004fe20003f2e200 */
[----:B0-----:R-:W-:-:S08]  /*0850*/  DFMA R10, -R34, R4, 1 ;  /* 0x3ff00000220a742b */ /* 0x001fd00000000104 */
[----:B------:R-:W-:-:S08]  /*0860*/  DFMA R10, R10, R10, R10 ;  /* 0x0000000a0a0a722b */ /* 0x000fd0000000000a */
[----:B------:R-:W-:-:S08]  /*0870*/  DFMA R10, R4, R10, R4 ;  /* 0x0000000a040a722b */ /* 0x000fd00000000004 */
[----:B------:R-:W-:-:S08]  /*0880*/  DFMA R4, -R34, R10, 1 ;  /* 0x3ff000002204742b */ /* 0x000fd0000000010a */
[----:B------:R-:W-:-:S08]  /*0890*/  DFMA R4, R10, R4, R10 ;  /* 0x000000040a04722b */ /* 0x000fd0000000000a */
[----:B-1----:R-:W-:-:S08]  /*08a0*/  DMUL R10, R4, R16 ;  /* 0x00000010040a7228 */ /* 0x002fd00000000000 */
[----:B------:R-:W-:-:S08]  /*08b0*/  DFMA R16, -R34, R10, R16 ;  /* 0x0000000a2210722b */ /* 0x000fd00000000110 */
[----:B------:R-:W-:-:S10]  /*08c0*/  DFMA R4, R4, R16, R10 ;  /* 0x000000100404722b */ /* 0x000fd4000000000a */
[----:B------:R-:W-:-:S05]  /*08d0*/  FFMA R10, RZ, R35, R5 ;  /* 0x00000023ff0a7223 */ /* 0x000fca0000000005 */
[----:B------:R-:W-:-:S13]  /*08e0*/  FSETP.GT.AND P0, PT, |R10|, 1.469367938527859385e-39, PT ;  /* 0x001000000a00780b */ /* 0x000fda0003f04200 */
[----:B------:R-:W-:Y:S05]  /*08f0*/  @P0 BRA P1, `(.L_x_2) ;  /* 0x00000000001c0947 */ /* 0x000fea0000800000 */
[----:B------:R-:W0:Y:S01]  /*0900*/  LDCU.64 UR4, c[0x0][0x3a0] ;  /* 0x00007400ff0477ac */ /* 0x000e220008000a00 */
[----:B------:R-:W-:Y:S01]  /*0910*/  MOV R4, 0x950 ;  /* 0x0000095000047802 */ /* 0x000fe20000000f00 */
[----:B0-----:R-:W-:Y:S01]  /*0920*/  IMAD.U32 R16, RZ, RZ, UR4 ;  /* 0x00000004ff107e24 */ /* 0x001fe2000f8e00ff */
[----:B------:R-:W-:-:S07]  /*0930*/  MOV R17, UR5 ;  /* 0x0000000500117c02 */ /* 0x000fce0008000f00 */
[----:B------:R-:W-:Y:S05]  /*0940*/  CALL.REL.NOINC `($__internal_0_$__cuda_sm20_div_rn_f64_full) ;  /* 0x0000003400b07944 */ /* 0x000fea0003c00000 */
[----:B------:R-:W-:Y:S02]  /*0950*/  IMAD.MOV.U32 R4, RZ, RZ, R16 ;  /* 0x000000ffff047224 */ /* 0x000fe400078e0010 */
[----:B------:R-:W-:-:S07]  /*0960*/  IMAD.MOV.U32 R5, RZ, RZ, R17 ;  /* 0x000000ffff057224 */ /* 0x000fce00078e0011 */
.L_x_2:
[----:B------:R-:W0:Y:S01]  /*0970*/  LDC.64 R100, c[0x0][0x3a8] ;  /* 0x0000ea00ff647b82 */ /* 0x000e220000000a00 */
[----:B------:R-:W-:Y:S01]  /*0980*/  MOV R10, 0x1 ;  /* 0x00000001000a7802 */ /* 0x000fe20000000f00 */
[----:B------:R-:W-:Y:S01]  /*0990*/  BSSY.RECONVERGENT B1, `(.L_x_3) ;  /* 0x0000016000017945 */ /* 0x000fe20003800200 */
[----:B------:R-:W-:Y:S01]  /*09a0*/  FSETP.GEU.AND P1, PT, |R5|, 6.5827683646048100446e-37, PT ;  /* 0x036000000500780b */ /* 0x000fe20003f2e200 */
[C---:B0-----:R-:W-:Y:S02]  /*09b0*/  DADD R34, R100.reuse, R100 ;  /* 0x0000000064227229 */ /* 0x041fe40000000064 */
[C---:B------:R-:W-:Y:S02]  /*09c0*/  DADD R106, -R100.reuse, 1 ;  /* 0x3ff00000646a7429 */ /* 0x040fe40000000100 */
[----:B------:R-:W-:-:S04]  /*09d0*/  DADD R100, -R100, 0.5 ;  /* 0x3fe0000064647429 */ /* 0x000fc80000000100 */
[----:B------:R-:W-:-:S06]  /*09e0*/  DADD R34, -R34, 1 ;  /* 0x3ff0000022227429 */ /* 0x000fcc0000000100 */
[----:B------:R-:W0:Y:S02]  /*09f0*/  MUFU.RCP64H R11, R35 ;  /* 0x00000023000b7308 */ /* 0x000e240000001800 */
[----:B0-----:R-:W-:-:S08]  /*0a00*/  DFMA R16, -R34, R10, 1 ;  /* 0x3ff000002210742b */ /* 0x001fd0000000010a */
[----:B------:R-:W-:-:S08]  /*0a10*/  DFMA R16, R16, R16, R16 ;  /* 0x000000101010722b */ /* 0x000fd00000000010 */
[----:B------:R-:W-:-:S08]  /*0a20*/  DFMA R16, R10, R16, R10 ;  /* 0x000000100a10722b */ /* 0x000fd0000000000a */
[----:B------:R-:W-:-:S08]  /*0a30*/  DFMA R10, -R34, R16, 1 ;  /* 0x3ff00000220a742b */ /* 0x000fd00000000110 */
[----:B------:R-:W-:-:S08]  /*0a40*/  DFMA R10, R16, R10, R16 ;  /* 0x0000000a100a722b */ /* 0x000fd00000000010 */
[----:B------:R-:W-:-:S08]  /*0a50*/  DMUL R16, R10, R4 ;  /* 0x000000040a107228 */ /* 0x000fd00000000000 */
[----:B------:R-:W-:-:S08]  /*0a60*/  DFMA R28, -R34, R16, R4 ;  /* 0x00000010221c722b */ /* 0x000fd00000000104 */
[----:B------:R-:W-:-:S10]  /*0a70*/  DFMA R16, R10, R28, R16 ;  /* 0x0000001c0a10722b */ /* 0x000fd40000000010 */
[----:B------:R-:W-:-:S05]  /*0a80*/  FFMA R2, RZ, R35, R17 ;  /* 0x00000023ff027223 */ /* 0x000fca0000000011 */
[----:B------:R-:W-:-:S13]  /*0a90*/  FSETP.GT.AND P0, PT, |R2|, 1.469367938527859385e-39, PT ;  /* 0x001000000200780b */ /* 0x000fda0003f04200 */
[----:B------:R-:W-:Y:S05]  /*0aa0*/  @P0 BRA P1, `(.L_x_4) ;  /* 0x0000000000100947 */ /* 0x000fea0000800000 */
[----:B------:R-:W-:Y:S01]  /*0ab0*/  IMAD.MOV.U32 R16, RZ, RZ, R4 ;  /* 0x000000ffff107224 */ /* 0x000fe200078e0004 */
[----:B------:R-:W-:Y:S01]  /*0ac0*/  MOV R4, 0xaf0 ;  /* 0x00000af000047802 */ /* 0x000fe20000000f00 */
[----:B------:R-:W-:-:S07]  /*0ad0*/  IMAD.MOV.U32 R17, RZ, RZ, R5 ;  /* 0x000000ffff117224 */ /* 0x000fce00078e0005 */
[----:B------:R-:W-:Y:S05]  /*0ae0*/  CALL.REL.NOINC `($__internal_0_$__cuda_sm20_div_rn_f64_full) ;  /* 0x0000003400487944 */ /* 0x000fea0003c00000 */
.L_x_4:
[----:B------:R-:W-:Y:S05]  /*0af0*/  BSYNC.RECONVERGENT B1 ;  /* 0x0000000000017941 */ /* 0x000fea0003800200 */
.L_x_3:
[----:B------:R-:W-:Y:S01]  /*0b00*/  DMUL R54, |R98|, 6 ;  /* 0x4018000062367828 */ /* 0x000fe20000000200 */
[----:B------:R-:W-:Y:S01]  /*0b10*/  MOV R4, 0x1 ;  /* 0x0000000100047802 */ /* 0x000fe20000000f00 */
[----:B------:R-:W0:Y:S01]  /*0b20*/  LDCU.64 UR4, c[0x0][0x3a8] ;  /* 0x00007500ff0477ac */ /* 0x000e220008000a00 */
[----:B------:R-:W-:Y:S01]  /*0b30*/  FSETP.GEU.AND P1, PT, |R7|, 6.5827683646048100446e-37, PT ;  /* 0x036000000700780b */ /* 0x000fe20003f2e200 */
[----:B------:R-:W-:Y:S01]  /*0b40*/  BSSY.RECONVERGENT B1, `(.L_x_5) ;  /* 0x000001b000017945 */ /* 0x000fe20003800200 */
[C---:B------:R-:W-:Y:S01]  /*0b50*/  DMUL R106, R16.reuse, R106 ;  /* 0x0000006a106a7228 */ /* 0x040fe20000000000 */
[----:B------:R-:W1:Y:S01]  /*0b60*/  MUFU.RCP64H R5, R55 ;  /* 0x0000003700057308 */ /* 0x000e620000001800 */
[C---:B------:R-:W-:Y:S01]  /*0b70*/  DMUL R100, R16.reuse, R100 ;  /* 0x0000006410647228 */ /* 0x040fe20000000000 */
[----:B------:R-:W-:Y:S01]  /*0b80*/  VIADD R96, R1, 0x150 ;  /* 0x0000015001607836 */ /* 0x000fe20000000000 */
[----:B------:R-:W-:Y:S02]  /*0b90*/  DMUL R102, RZ, R16 ;  /* 0x00000010ff667228 */ /* 0x000fe40000000000 */
[----:B0-----:R-:W-:-:S02]  /*0ba0*/  DMUL R104, R16, UR4 ;  /* 0x0000000410687c28 */ /* 0x001fc40008000000 */
[----:B-1----:R-:W-:-:S08]  /*0bb0*/  DFMA R10, -R54, R4, 1 ;  /* 0x3ff00000360a742b */ /* 0x002fd00000000104 */
        /* <DEDUP_REMOVED lines=8> */
[----:B------:R-:W-:Y:S01]  /*0c40*/  FSETP.GT.AND P0, PT, |R2|, 1.469367938527859385e-39, PT ;  /* 0x001000000200780b */ /* 0x000fe20003f04200 */
[----:B------:R-:W-:-:S12]  /*0c50*/  VIADD R2, R1, 0x60 ;  /* 0x0000006001027836 */ /* 0x000fd80000000000 */
[----:B------:R-:W-:Y:S05]  /*0c60*/  @P0 BRA P1, `(.L_x_6) ;  /* 0x0000000000200947 */ /* 0x000fea0000800000 */
[----:B------:R-:W-:Y:S01]  /*0c70*/  MOV R16, R6 ;  /* 0x0000000600107202 */ /* 0x000fe20000000f00 */
[----:B------:R-:W-:Y:S01]  /*0c80*/  IMAD.MOV.U32 R17, RZ, RZ, R7 ;  /* 0x000000ffff117224 */ /* 0x000fe200078e0007 */
[----:B------:R-:W-:Y:S01]  /*0c90*/  MOV R35, R55 ;  /* 0x0000003700237202 */ /* 0x000fe20000000f00 */
[----:B------:R-:W-:Y:S01]  /*0ca0*/  IMAD.MOV.U32 R34, RZ, RZ, R54 ;  /* 0x000000ffff227224 */ /* 0x000fe200078e0036 */
[----:B------:R-:W-:-:S07]  /*0cb0*/  MOV R4, 0xcd0 ;  /* 0x00000cd000047802 */ /* 0x000fce0000000f00 */
[----:B------:R-:W-:Y:S05]  /*0cc0*/  CALL.REL.NOINC `($__internal_0_$__cuda_sm20_div_rn_f64_full) ;  /* 0x0000003000d07944 */ /* 0x000fea0003c00000 */
[----:B------:R-:W-:Y:S02]  /*0cd0*/  IMAD.MOV.U32 R28, RZ, RZ, R16 ;  /* 0x000000ffff1c7224 */ /* 0x000fe400078e0010 */
[----:B------:R-:W-:-:S07]  /*0ce0*/  IMAD.MOV.U32 R29, RZ, RZ, R17 ;  /* 0x000000ffff1d7224 */ /* 0x000fce00078e0011 */
.L_x_6:
[----:B------:R-:W-:Y:S05]  /*0cf0*/  BSYNC.RECONVERGENT B1 ;  /* 0x0000000000017941 */ /* 0x000fea0003800200 */
.L_x_5:
[----:B------:R-:W-:Y:S02]  /*0d00*/  CS2R R16, SRZ ;  /* 0x0000000000107805 */ /* 0x000fe4000001ff00 */
[----:B------:R-:W-:Y:S01]  /*0d10*/  MOV R34, R54 ;  /* 0x0000003600227202 */ /* 0x000fe20000000f00 */
[----:B------:R-:W-:Y:S01]  /*0d20*/  IMAD.MOV.U32 R35, RZ, RZ, R55 ;  /* 0x000000ffff237224 */ /* 0x000fe200078e0037 */
[----:B------:R-:W-:-:S07]  /*0d30*/  MOV R4, 0xd50 ;  /* 0x00000d5000047802 */ /* 0x000fce0000000f00 */
[----:B------:R-:W-:Y:S05]  /*0d40*/  CALL.REL.NOINC `($__internal_0_$__cuda_sm20_div_rn_f64_full) ;  /* 0x0000003000b07944 */ /* 0x000fea0003c00000 */
[----:B------:R-:W0:Y:S01]  /*0d50*/  MUFU.RCP64H R5, R55 ;  /* 0x0000003700057308 */ /* 0x000e220000001800 */
[----:B------:R-:W-:Y:S01]  /*0d60*/  IMAD.MOV.U32 R4, RZ, RZ, 0x1 ;  /* 0x00000001ff047424 */ /* 0x000fe200078e00ff */
[----:B------:R-:W-:Y:S01]  /*0d70*/  MOV R30, R16 ;  /* 0x00000010001e7202 */ /* 0x000fe20000000f00 */
[----:B------:R-:W-:Y:S01]  /*0d80*/  IMAD.MOV.U32 R31, RZ, RZ, R17 ;  /* 0x000000ffff1f7224 */ /* 0x000fe200078e0011 */
[----:B------:R-:W-:Y:S01]  /*0d90*/  FSETP.GEU.AND P1, PT, |R9|, 6.5827683646048100446e-37, PT ;  /* 0x036000000900780b */ /* 0x000fe20003f2e200 */
[----:B------:R-:W-:Y:S03]  /*0da0*/  BSSY.RECONVERGENT B1, `(.L_x_7) ;  /* 0x0000015000017945 */ /* 0x000fe60003800200 */
[----:B------:R1:W-:Y:S01]  /*0db0*/  STL.128 [R1+0x30], R28 ;  /* 0x0000301c01007387 */ /* 0x0003e20000100c00 */
        /* <DEDUP_REMOVED lines=10> */
[----:B-1----:R-:W-:Y:S05]  /*0e60*/  @P0 BRA P1, `(.L_x_8) ;  /* 0x0000000000200947 */ /* 0x002fea0000800000 */
[----:B------:R-:W-:Y:S01]  /*0e70*/  IMAD.MOV.U32 R16, RZ, RZ, R8 ;  /* 0x000000ffff107224 */ /* 0x000fe200078e0008 */
[----:B------:R-:W-:Y:S01]  /*0e80*/  MOV R17, R9 ;  /* 0x0000000900117202 */ /* 0x000fe20000000f00 */
[----:B------:R-:W-:Y:S01]  /*0e90*/  IMAD.MOV.U32 R34, RZ, RZ, R54 ;  /* 0x000000ffff227224 */ /* 0x000fe200078e0036 */
[----:B------:R-:W-:Y:S01]  /*0ea0*/  MOV R4, 0xed0 ;  /* 0x00000ed000047802 */ /* 0x000fe20000000f00 */
[----:B------:R-:W-:-:S07]  /*0eb0*/  IMAD.MOV.U32 R35, RZ, RZ, R55 ;  /* 0x000000ffff237224 */ /* 0x000fce00078e0037 */
[----:B------:R-:W-:Y:S05]  /*0ec0*/  CALL.REL.NOINC `($__internal_0_$__cuda_sm20_div_rn_f64_full) ;  /* 0x0000003000507944 */ /* 0x000fea0003c00000 */
[----:B------:R-:W-:Y:S01]  /*0ed0*/  MOV R6, R16 ;  /* 0x0000001000067202 */ /* 0x000fe20000000f00 */
[----:B------:R-:W-:-:S07]  /*0ee0*/  IMAD.MOV.U32 R7, RZ, RZ, R17 ;  /* 0x000000ffff077224 */ /* 0x000fce00078e0011 */
.L_x_8:
[----:B------:R-:W-:Y:S05]  /*0ef0*/  BSYNC.RECONVERGENT B1 ;  /* 0x0000000000017941 */ /* 0x000fea0003800200 */
.L_x_7:
[----:B------:R-:W0:Y:S01]  /*0f00*/  MUFU.RCP64H R5, R55 ;  /* 0x0000003700057308 */ /* 0x000e220000001800 */
[----:B------:R-:W-:Y:S01]  /*0f10*/  IMAD.MOV.U32 R4, RZ, RZ, 0x1 ;  /* 0x00000001ff047424 */ /* 0x000fe200078e00ff */
[----:B------:R-:W-:Y:S01]  /*0f20*/  MOV R11, R31 ;  /* 0x0000001f000b7202 */ /* 0x000fe20000000f00 */
[----:B------:R-:W-:Y:S01]  /*0f30*/  IMAD.MOV.U32 R10, RZ, RZ, R30 ;  /* 0x000000ffff0a7224 */ /* 0x000fe200078e001e */
[----:B------:R-:W-:Y:S01]  /*0f40*/  FSETP.GEU.AND P1, PT, |R19|, 6.5827683646048100446e-37, PT ;  /* 0x036000001300780b */ /* 0x000fe20003f2e200 */
[----:B------:R-:W-:Y:S02]  /*0f50*/  BSSY.RECONVERGENT B1, `(.L_x_9) ;  /* 0x000001a000017945 */ /* 0x000fe40003800200 */
[----:B0-----:R-:W-:-:S08]  /*0f60*/  DFMA R8, -R54, R4, 1 ;  /* 0x3ff000003608742b */ /* 0x001fd00000000104 */
[----:B------:R-:W-:-:S08]  /*0f70*/  DFMA R8, R8, R8, R8 ;  /* 0x000000080808722b */ /* 0x000fd00000000008 */
[----:B------:R-:W-:-:S08]  /*0f80*/  DFMA R8, R4, R8, R4 ;  /* 0x000000080408722b */ /* 0x000fd00000000004 */
[----:B------:R-:W-:-:S08]  /*0f90*/  DFMA R4, -R54, R8, 1 ;  /* 0x3ff000003604742b */ /* 0x000fd00000000108 */
[----:B------:R-:W-:Y:S01]  /*0fa0*/  DFMA R16, R8, R4, R8 ;  /* 0x000000040810722b */ /* 0x000fe20000000008 */
[----:B------:R-:W-:Y:S01]  /*0fb0*/  MOV R8, R30 ;  /* 0x0000001e00087202 */ /* 0x000fe20000000f00 */
[----:B------:R-:W-:-:S06]  /*0fc0*/  IMAD.MOV.U32 R9, RZ, RZ, R31 ;  /* 0x000000ffff097224 */ /* 0x000fcc00078e001f */
[----:B------:R-:W-:Y:S01]  /*0fd0*/  DMUL R32, R18, R16 ;  /* 0x0000001012207228 */ /* 0x000fe20000000000 */
[----:B------:R0:W-:Y:S07]  /*0fe0*/  STL.128 [R1+0x50], R8 ;  /* 0x0000500801007387 */ /* 0x0001ee0000100c00 */
[----:B------:R-:W-:-:S08]  /*0ff0*/  DFMA R4, -R54, R32, R18 ;  /* 0x000000203604722b */ /* 0x000fd00000000112 */
[----:B------:R-:W-:Y:S01]  /*1000*/  DFMA R32, R16, R4, R32 ;  /* 0x000000041020722b */ /* 0x000fe20000000020 */
[----:B------:R-:W-:Y:S02]  /*1010*/  IMAD.MOV.U32 R4, RZ, RZ, R30 ;  /* 0x000000ffff047224 */ /* 0x000fe400078e001e */
[----:B------:R-:W-:-:S05]  /*1020*/  IMAD.MOV.U32 R5, RZ, RZ, R31 ;  /* 0x000000ffff057224 */ /* 0x000fca00078e001f */
[----:B------:R0:W-:Y:S02]  /*1030*/  STL.128 [R1+0x40], R4 ;  /* 0x0000400401007387 */ /* 0x0001e40000100c00 */
[----:B------:R-:W-:-:S05]  /*1040*/  FFMA R16, RZ, R55, R33 ;  /* 0x00000037ff107223 */ /* 0x000fca0000000021 */
[----:B------:R-:W-:-:S13]  /*1050*/  FSETP.GT.AND P0, PT, |R16|, 1.469367938527859385e-39, PT ;  /* 0x001000001000780b */ /* 0x000fda0003f04200 */
[----:B0-----:R-:W-:Y:S05]  /*1060*/  @P0 BRA P1, `(.L_x_10) ;  /* 0x0000000000200947 */ /* 0x001fea0000800000 */
        /* <DEDUP_REMOVED lines=8> */
.L_x_10:
[----:B------:R-:W-:Y:S05]  /*10f0*/  BSYNC.RECONVERGENT B1 ;  /* 0x0000000000017941 */ /* 0x000fea0003800200 */
.L_x_9:
[----:B------:R-:W0:Y:S01]  /*1100*/  MUFU.RCP64H R5, R55 ;  /* 0x0000003700057308 */ /* 0x000e220000001800 */
[----:B------:R-:W-:Y:S01]  /*1110*/  MOV R4, 0x1 ;  /* 0x0000000100047802 */ /* 0x000fe20000000f00 */
[----:B------:R-:W-:Y:S01]  /*1120*/  IMAD.MOV.U32 R34, RZ, RZ, R30 ;  /* 0x000000ffff227224 */ /* 0x000fe200078e001e */
[----:B------:R-:W-:Y:S01]  /*1130*/  FSETP.GEU.AND P1, PT, |R15|, 6.5827683646048100446e-37, PT ;  /* 0x036000000f00780b */ /* 0x000fe20003f2e200 */
[----:B------:R-:W-:Y:S01]  /*1140*/  IMAD.MOV.U32 R35, RZ, RZ, R31 ;  /* 0x000000ffff237224 */ /* 0x000fe200078e001f */
[----:B------:R-:W-:Y:S04]  /*1150*/  BSSY.RECONVERGENT B1, `(.L_x_11) ;  /* 0x0000015000017945 */ /* 0x000fe80003800200 */
        /* <DEDUP_REMOVED lines=20> */
.L_x_12:
[----:B------:R-:W-:Y:S05]  /*12a0*/  BSYNC.RECONVERGENT B1 ;  /* 0x0000000000017941 */ /* 0x000fea0003800200 */
.L_x_11:
[----:B------:R-:W0:Y:S01]  /*12b0*/  MUFU.RCP64H R5, R55 ;  /* 0x0000003700057308 */ /* 0x000e220000001800 */
[----:B------:R-:W-:Y:S01]  /*12c0*/  MOV R4, 0x1 ;  /* 0x0000000100047802 */ /* 0x000fe20000000f00 */
[----:B------:R-:W-:Y:S01]  /*12d0*/  IMAD.MOV.U32 R16, RZ, RZ, R30 ;  /* 0x000000ffff107224 */ /* 0x000fe200078e001e */
[----:B------:R-:W-:Y:S01]  /*12e0*/  MOV R18, R30 ;  /* 0x0000001e00127202 */ /* 0x000fe20000000f00 */
[--C-:B------:R-:W-:Y:S01]  /*12f0*/  IMAD.MOV.U32 R17, RZ, RZ, R31.reuse ;  /* 0x000000ffff117224 */ /* 0x100fe200078e001f */
        /* <DEDUP_REMOVED lines=11> */
[----:B------:R-:W-:Y:S01]  /*13b0*/  DFMA R14, R8, R4, R14 ;  /* 0x00000004080e722b */ /* 0x000fe2000000000e */
[----:B------:R-:W-:Y:S01]  /*13c0*/  IMAD.MOV.U32 R8, RZ, RZ, R30 ;  /* 0x000000ffff087224 */ /* 0x000fe200078e001e */
[----:B------:R-:W-:-:S05]  /*13d0*/  MOV R9, R31 ;  /* 0x0000001f00097202 */ /* 0x000fca0000000f00 */
[----:B------:R1:W-:Y:S03]  /*13e0*/  STL.128 [R1+0x70], R8 ;  /* 0x0000700801007387 */ /* 0x0003e60000100c00 */
        /* <DEDUP_REMOVED lines=9> */
[----:B------:R-:W-:Y:S01]  /*1480*/  IMAD.MOV.U32 R14, RZ, RZ, R16 ;  /* 0x000000ffff0e7224 */ /* 0x000fe200078e0010 */
[----:B------:R-:W-:-:S07]  /*1490*/  MOV R15, R17 ;  /* 0x00000011000f7202 */ /* 0x000fce0000000f00 */
.L_x_14:
[----:B------:R-:W-:Y:S05]  /*14a0*/  BSYNC.RECONVERGENT B1 ;  /* 0x0000000000017941 */ /* 0x000fea0003800200 */
.L_x_13:
[----:B------:R-:W0:Y:S01]  /*14b0*/  MUFU.RCP64H R5, R55 ;  /* 0x0000003700057308 */ /* 0x000e220000001800 */
[----:B------:R-:W-:Y:S01]  /*14c0*/  IMAD.MOV.U32 R4, RZ, RZ, 0x1 ;  /* 0x00000001ff047424 */ /* 0x000fe200078e00ff */
[----:B------:R-:W-:Y:S01]  /*14d0*/  MOV R17, R31 ;  /* 0x0000001f00117202 */ /* 0x000fe20000000f00 */
[--C-:B------:R-:W-:Y:S01]  /*14e0*/  IMAD.MOV.U32 R16, RZ, RZ, R30.reuse ;  /* 0x000000ffff107224 */ /* 0x100fe200078e001e */
[----:B------:R-:W-:Y:S01]  /*14f0*/  MOV R12, R30 ;  /* 0x0000001e000c7202 */ /* 0x000fe20000000f00 */
[----:B------:R-:W-:Y:S01]  /*1500*/  IMAD.MOV.U32 R18, RZ, RZ, R30 ;  /* 0x000000ffff127224 */ /* 0x000fe200078e001e */
[----:B------:R-:W-:Y:S01]  /*1510*/  FSETP.GEU.AND P1, PT, |R39|, 6.5827683646048100446e-37, PT ;  /* 0x036000002700780b */ /* 0x000fe20003f2e200 */
[--C-:B------:R-:W-:Y:S01]  /*1520*/  IMAD.MOV.U32 R19, RZ, RZ, R31.reuse ;  /* 0x000000ffff137224 */ /* 0x100fe200078e001f */
[----:B------:R-:W-:Y:S01]  /*1530*/  BSSY.RECONVERGENT B1, `(.L_x_15) ;  /* 0x0000017000017945 */ /* 0x000fe20003800200 */
[----:B------:R-:W-:-:S03]  /*1540*/  IMAD.MOV.U32 R13, RZ, RZ, R31 ;  /* 0x000000ffff0d7224 */ /* 0x000fc600078e001f */
[----:B------:R1:W-:Y:S04]  /*1550*/  STL.128 [R1+0xa0], R16 ;  /* 0x0000a01001007387 */ /* 0x0003e80000100c00 */
        /* <DEDUP_REMOVED lines=20> */
.L_x_16:
[----:B------:R-:W-:Y:S05]  /*16a0*/  BSYNC.RECONVERGENT B1 ;  /* 0x0000000000017941 */ /* 0x000fea0003800200 */
.L_x_15:
[----:B------:R-:W0:Y:S01]  /*16b0*/  MUFU.RCP64H R5, R55 ;  /* 0x0000003700057308 */ /* 0x000e220000001800 */
[----:B------:R-:W-:Y:S01]  /*16c0*/  IMAD.MOV.U32 R4, RZ, RZ, 0x1 ;  /* 0x00000001ff047424 */ /* 0x000fe200078e00ff */
[--C-:B------:R-:W-:Y:S01]  /*16d0*/  DADD R12, -R40, R72.reuse ;  /* 0x00000000280c7229 */ /* 0x100fe20000000148 */
[----:B------:R-:W-:Y:S01]  /*16e0*/  MOV R38, R30 ;  /* 0x0000001e00267202 */ /* 0x000fe20000000f00 */
[----:B------:R-:W-:Y:S01]  /*16f0*/  IMAD.MOV.U32 R39, RZ, RZ, R31 ;  /* 0x000000ffff277224 */ /* 0x000fe200078e001f */
[----:B------:R-:W-:Y:S01]  /*1700*/  DADD R72, -R22, R72 ;  /* 0x0000000016487229 */ /* 0x000fe20000000148 */
[----:B------:R-:W-:Y:S01]  /*1710*/  FSETP.GEU.AND P1, PT, |R21|, 6.5827683646048100446e-37, PT ;  /* 0x036000001500780b */ /* 0x000fe20003f2e200 */
[----:B------:R-:W-:Y:S01]  /*1720*/  DADD R22, -R40, R22 ;  /* 0x0000000028167229 */ /* 0x000fe20000000116 */
[----:B------:R-:W-:Y:S01]  /*1730*/  BSSY.RECONVERGENT B1, `(.L_x_17) ;  /* 0x0000018000017945 */ /* 0x000fe20003800200 */
[----:B------:R1:W-:Y:S01]  /*1740*/  STL.128 [R1+0xb0], R36 ;  /* 0x0000b02401007387 */ /* 0x0003e20000100c00 */
[----:B------:R-:W-:-:S02]  /*1750*/  DMUL R12, R50, R12 ;  /* 0x0000000c320c7228 */ /* 0x000fc40000000000 */
[----:B0-----:R-:W-:-:S06]  /*1760*/  DFMA R8, -R54, R4, 1 ;  /* 0x3ff000003608742b */ /* 0x001fcc0000000104 */
[----:B------:R-:W-:Y:S02]  /*1770*/  DFMA R12, R70, R72, -R12 ;  /* 0x00000048460c722b */ /* 0x000fe4000000080c */
[----:B------:R-:W-:-:S06]  /*1780*/  DFMA R8, R8, R8, R8 ;  /* 0x000000080808722b */ /* 0x000fcc0000000008 */
[----:B------:R-:W-:Y:S02]  /*1790*/  DFMA R12, R44, R22, R12 ;  /* 0x000000162c0c722b */ /* 0x000fe4000000000c */
        /* <DEDUP_REMOVED lines=17> */
.L_x_18:
[----:B------:R-:W-:Y:S05]  /*18b0*/  BSYNC.RECONVERGENT B1 ;  /* 0x0000000000017941 */ /* 0x000fea0003800200 */
.L_x_17:
[----:B------:R-:W0:Y:S01]  /*18c0*/  MUFU.RCP64H R5, R55 ;  /* 0x0000003700057308 */ /* 0x000e220000001800 */
[----:B------:R-:W-:Y:S01]  /*18d0*/  IMAD.MOV.U32 R4, RZ, RZ, 0x1 ;  /* 0x00000001ff047424 */ /* 0x000fe200078e00ff */
[----:B------:R-:W-:Y:S01]  /*18e0*/  MOV R20, R30 ;  /* 0x0000001e00147202 */ /* 0x000fe20000000f00 */
[----:B------:R-:W-:Y:S01]  /*18f0*/  IMAD.MOV.U32 R21, RZ, RZ, R31 ;  /* 0x000000ffff157224 */ /* 0x000fe200078e001f */
[----:B------:R-:W-:Y:S01]  /*1900*/  MOV R23, R31 ;  /* 0x0000001f00177202 */ /* 0x000fe20000000f00 */
[----:B------:R-:W-:Y:S01]  /*1910*/  IMAD.MOV.U32 R22, RZ, RZ, R30 ;  /* 0x000000ffff167224 */ /* 0x000fe200078e001e */
[----:B------:R-:W-:Y:S01]  /*1920*/  DADD R34, -R42, R46 ;  /* 0x000000002a227229 */ /* 0x000fe2000000012e */
[----:B------:R-:W-:Y:S01]  /*1930*/  FSETP.GEU.AND P1, PT, |R13|, 6.5827683646048100446e-37, PT ;  /* 0x036000000d00780b */ /* 0x000fe20003f2e200 */
[----:B------:R-:W-:Y:S01]  /*1940*/  DADD R42, -R48, R42 ;  /* 0x00000000302a7229 */ /* 0x000fe2000000012a */
[----:B------:R-:W-:Y:S01]  /*1950*/  BSSY.RECONVERGENT B1, `(.L_x_19) ;  /* 0x000001c000017945 */ /* 0x000fe20003800200 */
[----:B------:R1:W-:Y:S01]  /*1960*/  STL.128 [R1+0xd0], R20 ;  /* 0x0000d01401007387 */ /* 0x0003e20000100c00 */
[----:B0-----:R-:W-:-:S08]  /*1970*/  DFMA R8, -R54, R4, 1 ;  /* 0x3ff000003608742b */ /* 0x001fd00000000104 */
[----:B------:R-:W-:-:S08]  /*1980*/  DFMA R8, R8, R8, R8 ;  /* 0x000000080808722b */ /* 0x000fd00000000008 */
[----:B------:R-:W-:-:S08]  /*1990*/  DFMA R8, R4, R8, R4 ;  /* 0x000000080408722b */ /* 0x000fd00000000004 */
[----:B------:R-:W-:-:S08]  /*19a0*/  DFMA R4, -R54, R8, 1 ;  /* 0x3ff000003604742b */ /* 0x000fd00000000108 */
[----:B------:R-:W-:Y:S02]  /*19b0*/  DFMA R16, R8, R4, R8 ;  /* 0x000000040810722b */ /* 0x000fe40000000008 */
[----:B------:R-:W-:-:S06]  /*19c0*/  DADD R8, -R48, R46 ;  /* 0x0000000030087229 */ /* 0x000fcc000000012e */
[----:B------:R-:W-:Y:S02]  /*19d0*/  DMUL R40, R16, R12 ;  /* 0x0000000c10287228 */ /* 0x000fe40000000000 */
[----:B------:R-:W-:-:S06]  /*19e0*/  DMUL R38, R44, R8 ;  /* 0x000000082c267228 */ /* 0x000fcc0000000000 */
[----:B------:R-:W-:Y:S02]  /*19f0*/  DFMA R4, -R54, R40, R12 ;  /* 0x000000283604722b */ /* 0x000fe4000000010c */
[----:B------:R-:W-:-:S06]  /*1a00*/  DFMA R38, R50, R34, -R38 ;  /* 0x000000223226722b */ /* 0x000fcc0000000826 */
[----:B------:R-:W-:Y:S01]  /*1a10*/  DFMA R40, R16, R4, R40 ;  /* 0x000000041028722b */ /* 0x000fe20000000028 */
[----:B------:R-:W-:Y:S01]  /*1a20*/  IMAD.MOV.U32 R16, RZ, RZ, R30 ;  /* 0x000000ffff107224 */ /* 0x000fe200078e001e */
[----:B------:R-:W-:Y:S01]  /*1a30*/  DFMA R38, R24, R42, R38 ;  /* 0x0000002a1826722b */ /* 0x000fe20000000026 */
[----:B------:R-:W-:-:S05]  /*1a40*/  IMAD.MOV.U32 R17, RZ, RZ, R31 ;  /* 0x000000ffff117224 */ /* 0x000fca00078e001f */
[----:B------:R1:W-:Y:S02]  /*1a50*/  STL.128 [R1+0xc0], R16 ;  /* 0x0000c01001007387 */ /* 0x0003e40000100c00 */
        /* <DEDUP_REMOVED lines=11> */
.L_x_20:
[----:B------:R-:W-:Y:S05]  /*1b10*/  BSYNC.RECONVERGENT B1 ;  /* 0x0000000000017941 */ /* 0x000fea0003800200 */
.L_x_19:
[----:B------:R-:W0:Y:S01]  /*1b20*/  MUFU.RCP64H R5, R55 ;  /* 0x0000003700057308 */ /* 0x000e220000001800 */
[----:B------:R-:W-:Y:S01]  /*1b30*/  MOV R4, 0x1 ;  /* 0x0000000100047802 */ /* 0x000fe20000000f00 */
[--C-:B------:R-:W-:Y:S01]  /*1b40*/  IMAD.MOV.U32 R20, RZ, RZ, R30.reuse ;  /* 0x000000ffff147224 */ /* 0x100fe200078e001e */
[----:B------:R-:W-:Y:S01]  /*1b50*/  MOV R22, R30 ;  /* 0x0000001e00167202 */ /* 0x000fe20000000f00 */
[--C-:B------:R-:W-:Y:S01]  /*1b60*/  IMAD.MOV.U32 R21, RZ, RZ, R31.reuse ;  /* 0x000000ffff157224 */ /* 0x100fe200078e001f */
[----:B------:R-:W-:Y:S01]  /*1b70*/  MOV R43, R31 ;  /* 0x0000001f002b7202 */ /* 0x000fe20000000f00 */
[----:B------:R-:W-:Y:S01]  /*1b80*/  IMAD.MOV.U32 R23, RZ, RZ, R31 ;  /* 0x000000ffff177224 */ /* 0x000fe200078e001f */
[----:B------:R-:W-:Y:S01]  /*1b90*/  FSETP.GEU.AND P1, PT, |R39|, 6.5827683646048100446e-37, PT ;  /* 0x036000002700780b */ /* 0x000fe20003f2e200 */
[----:B------:R-:W-:Y:S01]  /*1ba0*/  IMAD.MOV.U32 R42, RZ, RZ, R30 ;  /* 0x000000ffff2a7224 */ /* 0x000fe200078e001e */
[----:B------:R-:W-:Y:S02]  /*1bb0*/  BSSY.RECONVERGENT B1, `(.L_x_21) ;  /* 0x0000016000017945 */ /* 0x000fe40003800200 */
        /* <DEDUP_REMOVED lines=21> */
.L_x_22:
[----:B------:R-:W-:Y:S05]  /*1d10*/  BSYNC.RECONVERGENT B1 ;  /* 0x0000000000017941 */ /* 0x000fea0003800200 */
.L_x_21:
[----:B------:R-:W0:Y:S01]  /*1d20*/  MUFU.RCP64H R5, R55 ;  /* 0x0000003700057308 */ /* 0x000e220000001800 */
[----:B------:R-:W-:Y:S01]  /*1d30*/  IMAD.MOV.U32 R4, RZ, RZ, 0x1 ;  /* 0x00000001ff047424 */ /* 0x000fe200078e00ff */
[C---:B------:R-:W-:Y:S01]  /*1d40*/  DADD R16, -R68.reuse, R46 ;  /* 0x0000000044107229 */ /* 0x040fe2000000012e */
[----:B------:R-:W-:Y:S01]  /*1d50*/  FSETP.GEU.AND P1, PT, |R27|, 6.5827683646048100446e-37, PT ;  /* 0x036000001b00780b */ /* 0x000fe20003f2e200 */
[----:B------:R-:W-:Y:S01]  /*1d60*/  IMAD.MOV.U32 R46, RZ, RZ, R30 ;  /* 0x000000ffff2e7224 */ /* 0x000fe200078e001e */
[----:B------:R-:W-:Y:S01]  /*1d70*/  MOV R47, R31 ;  /* 0x0000001f002f7202 */ /* 0x000fe20000000f00 */
[----:B------:R-:W-:Y:S01]  /*1d80*/  DADD R48, -R68, R48 ;  /* 0x0000000044307229 */ /* 0x000fe20000000130 */
[----:B------:R-:W-:Y:S03]  /*1d90*/  BSSY.RECONVERGENT B1, `(.L_x_23) ;  /* 0x0000018000017945 */ /* 0x000fe60003800200 */
        /* <DEDUP_REMOVED lines=23> */
.L_x_24:
[----:B------:R-:W-:Y:S05]  /*1f10*/  BSYNC.RECONVERGENT B1 ;  /* 0x0000000000017941 */ /* 0x000fea0003800200 */
.L_x_23:
        /* <DEDUP_REMOVED lines=31> */
.L_x_26:
[----:B------:R-:W-:Y:S05]  /*2110*/  BSYNC.RECONVERGENT B1 ;  /* 0x0000000000017941 */ /* 0x000fea0003800200 */
.L_x_25:
        /* <DEDUP_REMOVED lines=26> */
.L_x_28:
[----:B------:R-:W-:Y:S05]  /*22c0*/  BSYNC.RECONVERGENT B1 ;  /* 0x0000000000017941 */ /* 0x000fea0003800200 */
.L_x_27:
[----:B------:R-:W-:Y:S01]  /*22d0*/  IMAD.MOV.U32 R80, RZ, RZ, R14 ;  /* 0x000000ffff507224 */ /* 0x000fe200078e000e */
[----:B------:R-:W-:Y:S01]  /*22e0*/  MOV R81, R15 ;  /* 0x0000000f00517202 */ /* 0x000fe20000000f00 */
        /* <DEDUP_REMOVED lines=17> */
[----:B------:R0:W-:Y:S01]  /*2400*/  STL.128 [R1+0x150], R80 ;  /* 0x0001505001007387 */ /* 0x0001e20000100c00 */
[----:B------:R-:W-:Y:S01]  /*2410*/  IMAD.MOV.U32 R55, RZ, RZ, R41 ;  /* 0x000000ffff377224 */ /* 0x000fe200078e0029 */
[----:B------:R-:W-:Y:S01]  /*2420*/  MOV R68, R10 ;  /* 0x0000000a00447202 */ /* 0x000fe20000000f00 */
[----:B------:R-:W-:Y:S01]  /*2430*/  IMAD.MOV.U32 R69, RZ, RZ, R11 ;  /* 0x000000ffff457224 */ /* 0x000fe200078e000b */
[----:B------:R1:W-:Y:S01]  /*2440*/  STL.128 [R1+0x160], R84 ;  /* 0x0001605401007387 */ /* 0x0003e20000100c00 */
[-C--:B------:R-:W-:Y:S01]  /*2450*/  MOV R70, R30.reuse ;  /* 0x0000001e00467202 */ /* 0x080fe20000000f00 */
[--C-:B------:R-:W-:Y:S01]  /*2460*/  IMAD.MOV.U32 R71, RZ, RZ, R31.reuse ;  /* 0x000000ffff477224 */ /* 0x100fe200078e001f */
[----:B------:R-:W-:Y:S01]  /*2470*/  MOV R72, R30 ;  /* 0x0000001e00487202 */ /* 0x000fe20000000f00 */
[----:B------:R2:W-:Y:S01]  /*2480*/  STL.128 [R1+0x170], R88 ;  /* 0x0001705801007387 */ /* 0x0005e20000100c00 */
[----:B------:R-:W-:Y:S01]  /*2490*/  IMAD.MOV.U32 R73, RZ, RZ, R31 ;  /* 0x000000ffff497224 */ /* 0x000fe200078e001f */
[----:B------:R-:W-:Y:S01]  /*24a0*/  MOV R74, R44 ;  /* 0x0000002c004a7202 */ /* 0x000fe20000000f00 */
[----:B------:R-:W-:Y:S01]  /*24b0*/  IMAD.MOV.U32 R75, RZ, RZ, R45 ;  /* 0x000000ffff4b7224 */ /* 0x000fe200078e002d */
[----:B------:R3:W-:Y:S01]  /*24c0*/  STL.128 [R1+0x180], R92 ;  /* 0x0001805c01007387 */ /* 0x0007e20000100c00 */
[----:B------:R-:W-:Y:S01]  /*24d0*/  MOV R76, R14 ;  /* 0x0000000e004c7202 */ /* 0x000fe20000000f00 */
[----:B------:R-:W-:Y:S01]  /*24e0*/  IMAD.MOV.U32 R77, RZ, RZ, R15 ;  /* 0x000000ffff4d7224 */ /* 0x000fe200078e000f */
[----:B------:R-:W-:Y:S01]  /*24f0*/  MOV R78, R30 ;  /* 0x0000001e004e7202 */ /* 0x000fe20000000f00 */
[----:B------:R4:W-:Y:S01]  /*2500*/  STL.128 [R1+0x190], R52 ;  /* 0x0001903401007387 */ /* 0x0009e20000100c00 */
[----:B------:R-:W-:Y:S01]  /*2510*/  IMAD.MOV.U32 R79, RZ, RZ, R31 ;  /* 0x000000ffff4f7224 */ /* 0x000fe200078e001f */
[----:B0-----:R-:W-:Y:S01]  /*2520*/  MOV R80, R22 ;  /* 0x0000001600507202 */ /* 0x001fe20000000f00 */
[----:B------:R-:W-:Y:S01]  /*2530*/  IMAD.MOV.U32 R81, RZ, RZ, R23 ;  /* 0x000000ffff517224 */ /* 0x000fe200078e0017 */
[----:B------:R-:W-:Y:S01]  /*2540*/  MOV R82, R36 ;  /* 0x0000002400527202 */ /* 0x000fe20000000f00 */
[----:B------:R-:W-:Y:S01]  /*2550*/  IMAD.MOV.U32 R83, RZ, RZ, R37 ;  /* 0x000000ffff537224 */ /* 0x000fe200078e0025 */
[----:B-1----:R-:W-:Y:S01]  /*2560*/  MOV R84, R26 ;  /* 0x0000001a00547202 */ /* 0x002fe20000000f00 */
[----:B------:R-:W-:Y:S01]  /*2570*/  IMAD.MOV.U32 R85, RZ, RZ, R27 ;  /* 0x000000ffff557224 */ /* 0x000fe200078e001b */
[----:B--2---:R-:W-:Y:S01]  /*2580*/  MOV R88, R18 ;  /* 0x0000001200587202 */ /* 0x004fe20000000f00 */
[----:B------:R-:W-:Y:S01]  /*2590*/  IMAD.MOV.U32 R89, RZ, RZ, R19 ;  /* 0x000000ffff597224 */ /* 0x000fe200078e0013 */
[----:B------:R-:W-:Y:S01]  /*25a0*/  MOV R86, R40 ;  /* 0x0000002800567202 */ /* 0x000fe20000000f00 */
[----:B------:R-:W-:Y:S01]  /*25b0*/  IMAD.MOV.U32 R87, RZ, RZ, R41 ;  /* 0x000000ffff577224 */ /* 0x000fe200078e0029 */
[----:B---3--:R-:W-:Y:S01]  /*25c0*/  MOV R92, R30 ;  /* 0x0000001e005c7202 */ /* 0x008fe20000000f00 */
[----:B------:R-:W-:Y:S01]  /*25d0*/  IMAD.MOV.U32 R93, RZ, RZ, R31 ;  /* 0x000000ffff5d7224 */ /* 0x000fe200078e001f */
[----:B------:R-:W-:Y:S01]  /*25e0*/  MOV R94, R48 ;  /* 0x00000030005e7202 */ /* 0x000fe20000000f00 */
[----:B------:R-:W-:Y:S01]  /*25f0*/  IMAD.MOV.U32 R95, RZ, RZ, R49 ;  /* 0x000000ffff5f7224 */ /* 0x000fe200078e0031 */
[----:B------:R-:W-:Y:S01]  /*2600*/  MOV R46, R30 ;  /* 0x0000001e002e7202 */ /* 0x000fe20000000f00 */
[----:B------:R-:W-:Y:S01]  /*2610*/  IMAD.MOV.U32 R47, RZ, RZ, R31 ;  /* 0x000000ffff2f7224 */ /* 0x000fe200078e001f */
[----:B------:R-:W-:Y:S01]  /*2620*/  MOV R20, R28 ;  /* 0x0000001c00147202 */ /* 0x000fe20000000f00 */
[----:B------:R-:W-:Y:S01]  /*2630*/  IMAD.MOV.U32 R21, RZ, RZ, R29 ;  /* 0x000000ffff157224 */ /* 0x000fe200078e001d */
[----:B----4-:R-:W-:Y:S01]  /*2640*/  MOV R54, R6 ;  /* 0x0000000600367202 */ /* 0x010fe20000000f00 */
[----:B------:R-:W-:Y:S01]  /*2650*/  IMAD.MOV.U32 R55, RZ, RZ, R7 ;  /* 0x000000ffff377224 */ /* 0x000fe200078e0007 */
[----:B------:R-:W-:Y:S01]  /*2660*/  MOV R50, R30 ;  /* 0x0000001e00327202 */ /* 0x000fe20000000f00 */
[----:B------:R-:W-:Y:S01]  /*2670*/  IMAD.MOV.U32 R51, RZ, RZ, R31 ;  /* 0x000000ffff337224 */ /* 0x000fe200078e001f */
[----:B------:R-:W-:Y:S01]  /*2680*/  MOV R34, R26 ;  /* 0x0000001a00227202 */ /* 0x000fe20000000f00 */
[----:B------:R-:W-:Y:S01]  /*2690*/  IMAD.MOV.U32 R35, RZ, RZ, R27 ;  /* 0x000000ffff237224 */ /* 0x000fe200078e001b */
[-C--:B------:R-:W-:Y:S01]  /*26a0*/  MOV R8, R30.reuse ;  /* 0x0000001e00087202 */ /* 0x080fe20000000f00 */
[--C-:B------:R-:W-:Y:S01]  /*26b0*/  IMAD.MOV.U32 R9, RZ, RZ, R31.reuse ;  /* 0x000000ffff097224 */ /* 0x100fe200078e001f */
[----:B------:R-:W-:Y:S01]  /*26c0*/  MOV R24, R30 ;  /* 0x0000001e00187202 */ /* 0x000fe20000000f00 */
[----:B------:R-:W-:Y:S01]  /*26d0*/  IMAD.MOV.U32 R25, RZ, RZ, R31 ;  /* 0x000000ffff197224 */ /* 0x000fe200078e001f */
[----:B------:R0:W-:Y:S01]  /*26e0*/  STL.128 [R1+0x1a0], R68 ;  /* 0x0001a04401007387 */ /* 0x0001e20000100c00 */
[----:B------:R-:W-:Y:S01]  /*26f0*/  IADD3 R4, PT, PT, R1, 0x4c0, RZ ;  /* 0x000004c001047810 */ /* 0x000fe20007ffe0ff */
[----:B------:R-:W-:-:S02]  /*2700*/  UMOV UR4, URZ ;  /* 0x000000ff00047c82 */ /* 0x000fc40008000000 */
[----:B------:R0:W-:Y:S02]  /*2710*/  STL.128 [R1+0x1b0], R72 ;  /* 0x0001b04801007387 */ /* 0x0001e40000100c00 */
[----:B------:R-:W-:Y:S02]  /*2720*/  IMAD.MOV.U32 R5, RZ, RZ, R4 ;  /* 0x000000ffff057224 */ /* 0x000fe400078e0004 */
[----:B------:R0:W-:Y:S04]  /*2730*/  STL.128 [R1+0x1c0], R76 ;  /* 0x0001c04c01007387 */ /* 0x0001e80000100c00 */
        /* <DEDUP_REMOVED lines=10> */
[----:B------:R0:W-:Y:S02]  /*27e0*/  STL.128 [R1+0x140], R24 ;  /* 0x0001401801007387 */ /* 0x0001e40000100c00 */
.L_x_29:
[----:B------:R-:W2:Y:S04]  /*27f0*/  LDL.64 R16, [R96+-0x120] ;  /* 0xfffee00060107983 */ /* 0x000ea80000100a00 */
[----:B0-----:R-:W3:Y:S04]  /*2800*/  LDL.64 R24, [R96+-0xc0] ;  /* 0xffff400060187983 */ /* 0x001ee80000100a00 */
[----:B------:R-:W4:Y:S04]  /*2810*/  LDL.64 R34, [R96+-0x60] ;  /* 0xffffa00060227983 */ /* 0x000f280000100a00 */
[----:B------:R-:W5:Y:S04]  /*2820*/  LDL.64 R12, [R96] ;  /* 0x00000000600c7983 */ /* 0x000f680000100a00 */
[----:B------:R-:W5:Y:S04]  /*2830*/  LDL.64 R8, [R96+0x60] ;  /* 0x0000600060087983 */ /* 0x000f680000100a00 */
[----:B------:R-:W5:Y:S01]  /*2840*/  LDL.64 R74, [R96+0xc0] ;  /* 0x0000c000604a7983 */ /* 0x000f620000100a00 */
[----:B--2---:R-:W-:-:S02]  /*2850*/  DFMA R38, R104, R16, RZ ;  /* 0x000000106826722b */ /* 0x004fc400000000ff */
[-C--:B------:R-:W-:Y:S02]  /*2860*/  DFMA R20, R106, R16.reuse, RZ ;  /* 0x000000106a14722b */ /* 0x080fe400000000ff */
[----:B------:R-:W-:-:S04]  /*2870*/  DFMA R42, R102, R16, RZ ;  /* 0x00000010662a722b */ /* 0x000fc800000000ff */
[-C--:B---3--:R-:W-:Y:S02]  /*2880*/  DFMA R16, R106, R24.reuse, R38 ;  /* 0x000000186a10722b */ /* 0x088fe40000000026 */
[CC--:B------:R-:W-:Y:S02]  /*2890*/  DFMA R20, R104.reuse, R24.reuse, R20 ;  /* 0x000000186814722b */ /* 0x0c0fe40000000014 */
[-C--:B------:R-:W-:Y:S02]  /*28a0*/  DFMA R38, R104, R24.reuse, R38 ;  /* 0x000000186826722b */ /* 0x080fe40000000026 */
[----:B------:R-:W-:Y:S02]  /*28b0*/  DFMA R42, R102, R24, R42 ;  /* 0x00000018662a722b */ /* 0x000fe4000000002a */
[CC--:B----4-:R-:W-:Y:S02]  /*28c0*/  DFMA R16, R104.reuse, R34.reuse, R16 ;  /* 0x000000226810722b */ /* 0x0d0fe40000000010 */
[----:B------:R-:W-:-:S02]  /*28d0*/  DFMA R20, R104, R34, R20 ;  /* 0x000000226814722b */ /* 0x000fc40000000014 */
[-C--:B------:R-:W-:Y:S02]  /*28e0*/  DFMA R38, R106, R34.reuse, R38 ;  /* 0x000000226a26722b */ /* 0x080fe40000000026 */
[C---:B------:R-:W-:Y:S02]  /*28f0*/  DFMA R42, R102.reuse, R34, R42 ;  /* 0x00000022662a722b */ /* 0x040fe4000000002a */
[CC--:B-----5:R-:W-:Y:S02]  /*2900*/  DFMA R16, R102.reuse, R12.reuse, R16 ;  /* 0x0000000c6610722b */ /* 0x0e0fe40000000010 */
[CC--:B------:R-:W-:Y:S02]  /*2910*/  DFMA R20, R102.reuse, R12.reuse, R20 ;  /* 0x0000000c6614722b */ /* 0x0c0fe40000000014 */
[-C--:B------:R-:W-:Y:S02]  /*2920*/  DFMA R38, R102, R12.reuse, R38 ;  /* 0x0000000c6626722b */ /* 0x080fe40000000026 */
[----:B------:R-:W-:-:S02]  /*2930*/  DFMA R24, R100, R12, R42 ;  /* 0x0000000c6418722b */ /* 0x000fc4000000002a */
[C---:B------:R-:W-:Y:S02]  /*2940*/  DFMA R12, R102.reuse, R12, R42 ;  /* 0x0000000c660c722b */ /* 0x040fe4000000002a */
[CC--:B------:R-:W-:Y:S02]  /*2950*/  DFMA R20, R102.reuse, R8.reuse, R20 ;  /* 0x000000086614722b */ /* 0x0c0fe40000000014 */
[CC--:B------:R-:W-:Y:S02]  /*2960*/  DFMA R16, R102.reuse, R8.reuse, R16 ;  /* 0x000000086610722b */ /* 0x0c0fe40000000010 */
[CC--:B------:R-:W-:Y:S02]  /*2970*/  DFMA R38, R102.reuse, R8.reuse, R38 ;  /* 0x000000086626722b */ /* 0x0c0fe40000000026 */
[-C--:B------:R-:W-:Y:S02]  /*2980*/  DFMA R24, R102, R8.reuse, R24 ;  /* 0x000000086618722b */ /* 0x080fe40000000018 */
[----:B------:R-:W-:-:S02]  /*2990*/  DFMA R72, R100, R8, R12 ;  /* 0x000000086448722b */ /* 0x000fc4000000000c */
[C---:B------:R-:W-:Y:S02]  /*29a0*/  DFMA R8, R102.reuse, R8, R12 ;  /* 0x000000086608722b */ /* 0x040fe4000000000c */
[CC--:B------:R-:W-:Y:S02]  /*29b0*/  DFMA R52, R102.reuse, R74.reuse, R20 ;  /* 0x0000004a6634722b */ /* 0x0c0fe40000000014 */
[CC--:B------:R-:W-:Y:S02]  /*29c0*/  DFMA R54, R102.reuse, R74.reuse, R16 ;  /* 0x0000004a6636722b */ /* 0x0c0fe40000000010 */
[CC--:B------:R-:W-:Y:S02]  /*29d0*/  DFMA R68, R102.reuse, R74.reuse, R38 ;  /* 0x0000004a6644722b */ /* 0x0c0fe40000000026 */
[CC--:B------:R-:W-:Y:S02]  /*29e0*/  DFMA R70, R102.reuse, R74.reuse, R24 ;  /* 0x0000004a6646722b */ /* 0x0c0fe40000000018 */
[-C--:B------:R-:W-:Y:S01]  /*29f0*/  DFMA R72, R102, R74.reuse, R72 ;  /* 0x0000004a6648722b */ /* 0x080fe20000000048 */
[----:B------:R-:W-:Y:S01]  /*2a00*/  STL.128 [R5+-0x10], R52 ;  /* 0xfffff03405007387 */ /* 0x000fe20000100c00 */
[----:B------:R-:W-:-:S03]  /*2a10*/  DFMA R74, R100, R74, R8 ;  /* 0x0000004a644a722b */ /* 0x000fc60000000008 */
[----:B------:R-:W-:Y:S04]  /*2a20*/  STL.128 [R5], R68 ;  /* 0x0000004405007387 */ /* 0x000fe80000100c00 */
[----:B------:R0:W-:Y:S04]  /*2a30*/  STL.128 [R5+0x10], R72 ;  /* 0x0000104805007387 */ /* 0x0001e80000100c00 */
[----:B------:R-:W2:Y:S04]  /*2a40*/  LDL.64 R20, [R96+-0x118] ;  /* 0xfffee80060147983 */ /* 0x000ea80000100a00 */
[----:B------:R-:W3:Y:S04]  /*2a50*/  LDL.64 R34, [R96+-0xb8] ;  /* 0xffff480060227983 */ /* 0x000ee80000100a00 */
[----:B------:R-:W4:Y:S04]  /*2a60*/  LDL.64 R38, [R96+-0x58] ;  /* 0xffffa80060267983 */ /* 0x000f280000100a00 */
[----:B------:R-:W5:Y:S04]  /*2a70*/  LDL.64 R16, [R96+0x8] ;  /* 0x0000080060107983 */ /* 0x000f680000100a00 */
        /* <DEDUP_REMOVED lines=22> */
[----:B0-----:R-:W-:-:S02]  /*2be0*/  DFMA R72, R100, R12, R16 ;  /* 0x0000000c6448722b */ /* 0x001fc40000000010 */
[C---:B------:R-:W-:Y:S02]  /*2bf0*/  DFMA R74, R102.reuse, R12, R16 ;  /* 0x0000000c664a722b */ /* 0x040fe40000000010 */
[CC--:B------:R-:W-:Y:S02]  /*2c00*/  DFMA R52, R102.reuse, R8.reuse, R24 ;  /* 0x000000086634722b */ /* 0x0c0fe40000000018 */
[CC--:B------:R-:W-:Y:S02]  /*2c10*/  DFMA R54, R102.reuse, R8.reuse, R20 ;  /* 0x000000086636722b */ /* 0x0c0fe40000000014 */
[CC--:B------:R-:W-:Y:S02]  /*2c20*/  DFMA R68, R102.reuse, R8.reuse, R42 ;  /* 0x000000086644722b */ /* 0x0c0fe4000000002a */
[CC--:B------:R-:W-:Y:S02]  /*2c30*/  DFMA R70, R102.reuse, R8.reuse, R34 ;  /* 0x000000086646722b */ /* 0x0c0fe40000000022 */
[-C--:B------:R-:W-:Y:S01]  /*2c40*/  DFMA R72, R102, R8.reuse, R72 ;  /* 0x000000086648722b */ /* 0x080fe20000000048 */
[----:B------:R-:W-:Y:S01]  /*2c50*/  STL.128 [R5+0x20], R52 ;  /* 0x0000203405007387 */ /* 0x000fe20000100c00 */
[----:B------:R-:W-:-:S03]  /*2c60*/  DFMA R74, R100, R8, R74 ;  /* 0x00000008644a722b */ /* 0x000fc6000000004a */
[----:B------:R-:W-:Y:S04]  /*2c70*/  STL.128 [R5+0x30], R68 ;  /* 0x0000304405007387 */ /* 0x000fe80000100c00 */
        /* <DEDUP_REMOVED lines=117> */
[----:B------:R1:W5:Y:S01]  /*33d0*/  LDL.64 R8, [R96+0xe8] ;  /* 0x0000e80060087983 */ /* 0x0003620000100a00 */
[----:B------:R-:W-:-:S04]  /*33e0*/  UIADD3 UR4, UPT, UPT, UR4, 0x6, URZ ;  /* 0x0000000604047890 */ /* 0x000fc8000fffe0ff */
[----:B------:R-:W-:Y:S01]  /*33f0*/  UISETP.NE.AND UP0, UPT, UR4, 0xc, UPT ;  /* 0x0000000c0400788c */ /* 0x000fe2000bf05270 */
[----:B-1----:R-:W-:Y:S01]  /*3400*/  IADD3 R96, PT, PT, R96, 0x30, RZ ;  /* 0x0000003060607810 */ /* 0x002fe20007ffe0ff */
[-C--:B--2---:R-:W-:Y:S02]  /*3410*/  DFMA R42, R104, R20.reuse, RZ ;  /* 0x00000014682a722b */ /* 0x084fe400000000ff */
        /* <DEDUP_REMOVED lines=29> */
[----:B------:R0:W-:Y:S02]  /*35f0*/  STL.128 [R5+0x100], R72 ;  /* 0x0001004805007387 */ /* 0x0001e40000100c00 */
[----:B0-----:R-:W-:Y:S01]  /*3600*/  VIADD R5, R5, 0x120 ;  /* 0x0000012005057836 */ /* 0x001fe20000000000 */
[----:B------:R-:W-:Y:S06]  /*3610*/  BRA.U UP0, `(.L_x_29) ;  /* 0xfffffff100747547 */ /* 0x000fec000b83ffff */
[----:B------:R-:W-:Y:S01]  /*3620*/  MOV R5, R2 ;  /* 0x0000000200057202 */ /* 0x000fe20000000f00 */
[----:B------:R-:W-:-:S06]  /*3630*/  UMOV UR4, URZ ;  /* 0x000000ff00047c82 */ /* 0x000fcc0008000000 */
.L_x_30:
[----:B------:R-:W2:Y:S04]  /*3640*/  LDL.128 R52, [R4+-0x10] ;  /* 0xfffff00004347983 */ /* 0x000ea80000100c00 */
[----:B------:R-:W3:Y:S04]  /*3650*/  LDL.128 R68, [R4] ;  /* 0x0000000004447983 */ /* 0x000ee80000100c00 */
[----:B------:R0:W4:Y:S01]  /*3660*/  LDL.128 R72, [R4+0x10] ;  /* 0x0000100004487983 */ /* 0x0001220000100c00 */
[----:B------:R-:W-:-:S04]  /*3670*/  UIADD3 UR4, UPT, UPT, UR4, 0x1, URZ ;  /* 0x0000000104047890 */ /* 0x000fc8000fffe0ff */
[----:B------:R-:W-:Y:S01]  /*3680*/  UISETP.NE.AND UP0, UPT, UR4, 0xc, UPT ;  /* 0x0000000c0400788c */ /* 0x000fe2000bf05270 */
[----:B0-----:R-:W-:Y:S01]  /*3690*/  VIADD R4, R4, 0x30 ;  /* 0x0000003004047836 */ /* 0x001fe20000000000 */
[C---:B--2---:R-:W-:Y:S02]  /*36a0*/  DFMA R8, R52.reuse, R28, RZ ;  /* 0x0000001c3408722b */ /* 0x044fe400000000ff */
[C---:B------:R-:W-:Y:S02]  /*36b0*/  DFMA R16, R52.reuse, R32, RZ ;  /* 0x000000203410722b */ /* 0x040fe400000000ff */
[C---:B------:R-:W-:Y:S02]  /*36c0*/  DFMA R12, R52.reuse, R6, RZ ;  /* 0x00000006340c722b */ /* 0x040fe400000000ff */
[----:B------:R-:W-:Y:S02]  /*36d0*/  DFMA R20, R52, R10, RZ ;  /* 0x0000000a3414722b */ /* 0x000fe400000000ff */
[----:B------:R-:W-:-:S02]  /*36e0*/  DFMA R52, R30, R52, RZ ;  /* 0x000000341e34722b */ /* 0x000fc400000000ff */
[CC--:B------:R-:W-:Y:S02]  /*36f0*/  DFMA R8, R30.reuse, R54.reuse, R8 ;  /* 0x000000361e08722b */ /* 0x0c0fe40000000008 */
[CC--:B------:R-:W-:Y:S02]  /*3700*/  DFMA R24, R30.reuse, R54.reuse, R12 ;  /* 0x000000361e18722b */ /* 0x0c0fe4000000000c */
[----:B------:R-:W-:Y:S02]  /*3710*/  DFMA R16, R30, R54, R16 ;  /* 0x000000361e10722b */ /* 0x000fe40000000010 */
[--C-:B------:R-:W-:Y:S02]  /*3720*/  DFMA R12, R54, R14, R52.reuse ;  /* 0x0000000e360c722b */ /* 0x100fe40000000034 */
[CC--:B------:R-:W-:Y:S02]  /*3730*/  DFMA R86, R30.reuse, R54.reuse, R52 ;  /* 0x000000361e56722b */ /* 0x0c0fe40000000034 */
[----:B------:R-:W-:-:S02]  /*3740*/  DFMA R82, R30, R54, R20 ;  /* 0x000000361e52722b */ /* 0x000fc40000000014 */
[C-C-:B------:R-:W-:Y:S02]  /*3750*/  DFMA R34, R54.reuse, R18, R52.reuse ;  /* 0x000000123622722b */ /* 0x140fe40000000034 */
[C-C-:B------:R-:W-:Y:S02]  /*3760*/  DFMA R76, R54.reuse, R36, R52.reuse ;  /* 0x00000024364c722b */ /* 0x140fe40000000034 */
[----:B------:R-:W-:Y:S02]  /*3770*/  DFMA R84, R54, R40, R52 ;  /* 0x000000283654722b */ /* 0x000fe40000000034 */
[CC--:B---3--:R-:W-:Y:S02]  /*3780*/  DFMA R54, R30.reuse, R68.reuse, R12 ;  /* 0x000000441e36722b */ /* 0x0c8fe4000000000c */
[CC--:B------:R-:W-:Y:S02]  /*3790*/  DFMA R52, R30.reuse, R68.reuse, R8 ;  /* 0x000000441e34722b */ /* 0x0c0fe40000000008 */
[----:B------:R-:W-:-:S02]  /*37a0*/  DFMA R20, R30, R68, R16 ;  /* 0x000000441e14722b */ /* 0x000fc40000000010 */
[C-C-:B------:R-:W-:Y:S02]  /*37b0*/  DFMA R12, R68.reuse, R44, R86.reuse ;  /* 0x0000002c440c722b */ /* 0x140fe40000000056 */
[C-C-:B------:R-:W-:Y:S02]  /*37c0*/  DFMA R78, R68.reuse, R22, R86.reuse ;  /* 0x00000016444e722b */ /* 0x140fe40000000056 */
[----:B------:R-:W-:Y:S02]  /*37d0*/  DFMA R80, R68, R48, R86 ;  /* 0x000000304450722b */ /* 0x000fe40000000056 */
[CC--:B------:R-:W-:Y:S02]  /*37e0*/  DFMA R16, R30.reuse, R68.reuse, R34 ;  /* 0x000000441e10722b */ /* 0x0c0fe40000000022 */
[CC--:B------:R-:W-:Y:S02]  /*37f0*/  DFMA R8, R30.reuse, R68.reuse, R24 ;  /* 0x000000441e08722b */ /* 0x0c0fe40000000018 */
[----:B------:R-:W-:-:S02]  /*3800*/  DFMA R82, R30, R68, R82 ;  /* 0x000000441e52722b */ /* 0x000fc40000000052 */
[CC--:B------:R-:W-:Y:S02]  /*3810*/  DFMA R76, R30.reuse, R68.reuse, R76 ;  /* 0x000000441e4c722b */ /* 0x0c0fe4000000004c */
[----:B------:R-:W-:Y:S02]  /*3820*/  DFMA R84, R30, R68, R84 ;  /* 0x000000441e54722b */ /* 0x000fe40000000054 */
[----:B------:R-:W-:Y:S02]  /*3830*/  DFMA R86, R68, R26, R86 ;  /* 0x0000001a4456722b */ /* 0x000fe40000000056 */
[C---:B------:R-:W-:Y:S02]  /*3840*/  DFMA R52, R70.reuse, R14, R52 ;  /* 0x0000000e4634722b */ /* 0x040fe40000000034 */
[C---:B------:R-:W-:Y:S02]  /*3850*/  DFMA R54, R70.reuse, R28, R54 ;  /* 0x0000001c4636722b */ /* 0x040fe40000000036 */
[----:B------:R-:W-:-:S02]  /*3860*/  DFMA R68, R70, R18, R20 ;  /* 0x000000124644722b */ /* 0x000fc40000000014 */
[C---:B------:R-:W-:Y:S02]  /*3870*/  DFMA R16, R70.reuse, R32, R16 ;  /* 0x000000204610722b */ /* 0x040fe40000000010 */
[C---:B------:R-:W-:Y:S02]  /*3880*/  DFMA R8, R70.reuse, R36, R8 ;  /* 0x000000244608722b */ /* 0x040fe40000000008 */
[----:B------:R-:W-:Y:S02]  /*3890*/  DFMA R82, R70, R40, R82 ;  /* 0x000000284652722b */ /* 0x000fe40000000052 */
[----:B------:R-:W-:Y:S02]  /*38a0*/  DFMA R12, R30, R70, R12 ;  /* 0x000000461e0c722b */ /* 0x000fe4000000000c */
[C---:B------:R-:W-:Y:S02]  /*38b0*/  DFMA R76, R70.reuse, R6, R76 ;  /* 0x00000006464c722b */ /* 0x040fe4000000004c */
[----:B------:R-:W-:-:S02]  /*38c0*/  DFMA R84, R70, R10, R84 ;  /* 0x0000000a4654722b */ /* 0x000fc40000000054 */
[CC--:B------:R-:W-:Y:S02]  /*38d0*/  DFMA R78, R30.reuse, R70.reuse, R78 ;  /* 0x000000461e4e722b */ /* 0x0c0fe4000000004e */
[CC--:B------:R-:W-:Y:S02]  /*38e0*/  DFMA R80, R30.reuse, R70.reuse, R80 ;  /* 0x000000461e50722b */ /* 0x0c0fe40000000050 */
[C---:B------:R-:W-:Y:S02]  /*38f0*/  DFMA R86, R30.reuse, R70, R86 ;  /* 0x000000461e56722b */ /* 0x040fe40000000056 */
[----:B----4-:R-:W-:Y:S02]  /*3900*/  DFMA R52, R30, R72, R52 ;  /* 0x000000481e34722b */ /* 0x010fe40000000034 */
[----:B------:R-:W-:Y:S02]  /*3910*/  DFMA R54, R72, R44, R54 ;  /* 0x0000002c4836722b */ /* 0x000fe40000000036 */
[----:B------:R-:W-:-:S02]  /*3920*/  DFMA R68, R30, R72, R68 ;  /* 0x000000481e44722b */ /* 0x000fc40000000044 */
[----:B------:R-:W-:Y:S02]  /*3930*/  DFMA R70, R72, R48, R16 ;  /* 0x000000304846722b */ /* 0x000fe40000000010 */
[CC--:B------:R-:W-:Y:S02]  /*3940*/  DFMA R8, R30.reuse, R72.reuse, R8 ;  /* 0x000000481e08722b */ /* 0x0c0fe40000000008 */
        /* <DEDUP_REMOVED lines=8> */
[----:B------:R-:W-:Y:S02]  /*39d0*/  DFMA R54, R30, R74, R54 ;  /* 0x0000004a1e36722b */ /* 0x000fe40000000036 */
[----:B------:R-:W-:-:S02]  /*39e0*/  DFMA R68, R74, R48, R68 ;  /* 0x000000304a44722b */ /* 0x000fc40000000044 */
[----:B------:R-:W-:Y:S02]  /*39f0*/  DFMA R70, R30, R74, R70 ;  /* 0x0000004a1e46722b */ /* 0x000fe40000000046 */
[C---:B------:R-:W-:Y:S02]  /*3a00*/  DFMA R8, R74.reuse, R22, R8 ;  /* 0x000000164a08722b */ /* 0x040fe40000000008 */
[C---:B------:R-:W-:Y:S02]  /*3a10*/  DFMA R82, R74.reuse, R26, R82 ;  /* 0x0000001a4a52722b */ /* 0x040fe40000000052 */
[----:B------:R-:W-:Y:S02]  /*3a20*/  DFMA R72, R74, R28, R12 ;  /* 0x0000001c4a48722b */ /* 0x000fe4000000000c */
[CC--:B------:R-:W-:Y:S02]  /*3a30*/  DFMA R76, R30.reuse, R74.reuse, R76 ;  /* 0x0000004a1e4c722b */ /* 0x0c0fe4000000004c */
[----:B------:R-:W-:-:S02]  /*3a40*/  DFMA R84, R30, R74, R84 ;  /* 0x0000004a1e54722b */ /* 0x000fc40000000054 */
[C---:B------:R-:W-:Y:S02]  /*3a50*/  DFMA R78, R74.reuse, R6, R78 ;  /* 0x000000064a4e722b */ /* 0x040fe4000000004e */
[C---:B------:R-:W-:Y:S02]  /*3a60*/  DFMA R80, R74.reuse, R32, R80 ;  /* 0x000000204a50722b */ /* 0x040fe40000000050 */
[----:B------:R-:W-:Y:S02]  /*3a70*/  DFMA R86, R74, R10, R86 ;  /* 0x0000000a4a56722b */ /* 0x000fe40000000056 */
[-C--:B------:R-:W-:Y:S02]  /*3a80*/  DMUL R52, R52, |R98|.reuse ;  /* 0x4000006234347228 */ /* 0x080fe40000000000 */
[-C--:B------:R-:W-:Y:S02]  /*3a90*/  DMUL R54, R54, |R98|.reuse ;  /* 0x4000006236367228 */ /* 0x080fe40000000000 */
[----:B------:R-:W-:-:S02]  /*3aa0*/  DMUL R68, R68, |R98| ;  /* 0x4000006244447228 */ /* 0x000fc40000000000 */
[-C--:B------:R-:W-:Y:S02]  /*3ab0*/  DMUL R70, R70, |R98|.reuse ;  /* 0x4000006246467228 */ /* 0x080fe40000000000 */
[-C--:B------:R-:W-:Y:S01]  /*3ac0*/  DMUL R74, R8, |R98|.reuse ;  /* 0x40000062084a7228 */ /* 0x080fe20000000000 */
[----:B------:R-:W-:Y:S01]  /*3ad0*/  STL.128 [R5+-0x30], R52 ;  /* 0xffffd03405007387 */ /* 0x000fe20000100c00 */
[-C--:B------:R-:W-:Y:S02]  /*3ae0*/  DMUL R82, R82, |R98|.reuse ;  /* 0x4000006252527228 */ /* 0x080fe40000000000 */
[-C--:B------:R-:W-:Y:S01]  /*3af0*/  DMUL R72, R72, |R98|.reuse ;  /* 0x4000006248487228 */ /* 0x080fe20000000000 */
[----:B------:R-:W-:Y:S01]  /*3b00*/  STL.128 [R5], R68 ;  /* 0x0000004405007387 */ /* 0x000fe20000100c00 */
[-C--:B------:R-:W-:Y:S02]  /*3b10*/  DMUL R76, R76, |R98|.reuse ;  /* 0x400000624c4c7228 */ /* 0x080fe40000000000 */
[----:B------:R-:W-:-:S02]  /*3b20*/  DMUL R84, R84, |R98| ;  /* 0x4000006254547228 */ /* 0x000fc40000000000 */
[-C--:B------:R-:W-:Y:S01]  /*3b30*/  DMUL R78, R78, |R98|.reuse ;  /* 0x400000624e4e7228 */ /* 0x080fe20000000000 */
[----:B------:R-:W-:Y:S01]  /*3b40*/  STL.128 [R5+-0x20], R72 ;  /* 0xffffe04805007387 */ /* 0x000fe20000100c00 */
[-C--:B------:R-:W-:Y:S02]  /*3b50*/  DMUL R80, R80, |R98|.reuse ;  /* 0x4000006250507228 */ /* 0x080fe40000000000 */
[----:B------:R-:W-:-:S03]  /*3b60*/  DMUL R86, R86, |R98| ;  /* 0x4000006256567228 */ /* 0x000fc60000000000 */
[----:B------:R-:W-:Y:S04]  /*3b70*/  STL.128 [R5+-0x10], R76 ;  /* 0xfffff04c05007387 */ /* 0x000fe80000100c00 */
[----:B------:R-:W-:Y:S04]  /*3b80*/  STL.128 [R5+0x10], R80 ;  /* 0x0000105005007387 */ /* 0x000fe80000100c00 */
[----:B------:R0:W-:Y:S02]  /*3b90*/  STL.128 [R5+0x20], R84 ;  /* 0x0000205405007387 */ /* 0x0001e40000100c00 */
[----:B0-----:R-:W-:Y:S01]  /*3ba0*/  IADD3 R5, PT, PT, R5, 0x60, RZ ;  /* 0x0000006005057810 */ /* 0x001fe20007ffe0ff */
[----:B------:R-:W-:Y:S06]  /*3bb0*/  BRA.U UP0, `(.L_x_30) ;  /* 0xfffffff900a07547 */ /* 0x000fec000b83ffff */
[----:B------:R-:W0:Y:S01]  /*3bc0*/  LDCU.128 UR12, c[0x0][0x380] ;  /* 0x00007000ff0c77ac */ /* 0x000e220008000c00 */
[----:B------:R-:W-:Y:S01]  /*3bd0*/  IMAD R3, R3, 0x90, RZ ;  /* 0x0000009003037824 */ /* 0x000fe200078e02ff */
[----:B------:R-:W1:Y:S01]  /*3be0*/  LDCU.64 UR10, c[0x0][0x390] ;  /* 0x00007200ff0a77ac */ /* 0x000e620008000a00 */
[----:B------:R-:W-:Y:S01]  /*3bf0*/  UMOV UR4, URZ ;  /* 0x000000ff00047c82 */ /* 0x000fe20008000000 */
[----:B0-----:R-:W-:Y:S02]  /*3c00*/  UIADD3 UR9, UP0, UPT, UR12, 0x30, URZ ;  /* 0x000000300c097890 */ /* 0x001fe4000ff1e0ff */
[----:B------:R-:W-:Y:S02]  /*3c10*/  UIADD3 UR7, UP1, UPT, UR14, 0x18, URZ ;  /* 0x000000180e077890 */ /* 0x000fe4000ff3e0ff */
[----:B-1----:R-:W-:Y:S02]  /*3c20*/  UIADD3 UR5, UP2, UPT, UR10, 0x18, URZ ;  /* 0x000000180a057890 */ /* 0x002fe4000ff5e0ff */
[----:B------:R-:W-:-:S02]  /*3c30*/  UIADD3.X UR10, UPT, UPT, URZ, UR13, URZ, UP0, !UPT ;  /* 0x0000000dff0a7290 */ /* 0x000fc400087fe4ff */
[----:B------:R-:W-:Y:S02]  /*3c40*/  UIADD3.X UR8, UPT, UPT, URZ, UR15, URZ, UP1, !UPT ;  /* 0x0000000fff087290 */ /* 0x000fe40008ffe4ff */
[----:B------:R-:W-:-:S12]  /*3c50*/  UIADD3.X UR6, UPT, UPT, URZ, UR11, URZ, UP2, !UPT ;  /* 0x0000000bff067290 */ /* 0x000fd800097fe4ff */
.L_x_31:
[----:B0-----:R-:W2:Y:S04]  /*3c60*/  LDL.128 R12, [R2+-0x30] ;  /* 0xffffd000020c7983 */ /* 0x001ea80000100c00 */
[----:B------:R-:W3:Y:S04]  /*3c70*/  LDL R11, [R0] ;  /* 0x00000000000b7983 */ /* 0x000ee80000100800 */
[----:B------:R-:W4:Y:S04]  /*3c80*/  LDL.128 R16, [R2+-0x20] ;  /* 0xffffe00002107983 */ /* 0x000f280000100c00 */
[----:B------:R-:W5:Y:S04]  /*3c90*/  LDL.128 R20, [R2+-0x10] ;  /* 0xfffff00002147983 */ /* 0x000f680000100c00 */
[----:B------:R-:W5:Y:S04]  /*3ca0*/  LDL.128 R24, [R2] ;  /* 0x0000000002187983 */ /* 0x000f680000100c00 */
[----:B------:R-:W5:Y:S04]  /*3cb0*/  LDL.128 R28, [R2+0x10] ;  /* 0x00001000021c7983 */ /* 0x000f680000100c00 */
[----:B------:R0:W5:Y:S01]  /*3cc0*/  LDL.128 R32, [R2+0x20] ;  /* 0x0000200002207983 */ /* 0x0001620000100c00 */
[----:B------:R-:W-:Y:S01]  /*3cd0*/  MOV R5, UR10 ;  /* 0x0000000a00057c02 */ /* 0x000fe20008000f00 */
[----:B------:R-:W-:Y:S01]  /*3ce0*/  IMAD.U32 R4, RZ, RZ, UR9 ;  /* 0x00000009ff047e24 */ /* 0x000fe2000f8e00ff */
[----:B------:R-:W-:Y:S01]  /*3cf0*/  MOV R7, UR8 ;  /* 0x0000000800077c02 */ /* 0x000fe20008000f00 */
[----:B------:R-:W-:Y:S01]  /*3d00*/  IMAD.U32 R6, RZ, RZ, UR7 ;  /* 0x00000007ff067e24 */ /* 0x000fe2000f8e00ff */
[----:B------:R-:W-:Y:S01]  /*3d10*/  MOV R9, UR6 ;  /* 0x0000000600097c02 */ /* 0x000fe20008000f00 */
[----:B------:R-:W-:Y:S01]  /*3d20*/  IMAD.U32 R8, RZ, RZ, UR5 ;  /* 0x00000005ff087e24 */ /* 0x000fe2000f8e00ff */
[----:B------:R-:W-:Y:S01]  /*3d30*/  UIADD3 UR4, UPT, UPT, UR4, 0x1, URZ ;  /* 0x0000000104047890 */ /* 0x000fe2000fffe0ff */
[----:B------:R-:W-:Y:S01]  /*3d40*/  IMAD.WIDE R4, R3, 0x8, R4 ;  /* 0x0000000803047825 */ /* 0x000fe200078e0204 */
[----:B0-----:R-:W-:-:S02]  /*3d50*/  IADD3 R2, PT, PT, R2, 0x60, RZ ;  /* 0x0000006002027810 */ /* 0x001fc40007ffe0ff */
[----:B------:R-:W-:Y:S01]  /*3d60*/  UISETP.NE.AND UP0, UPT, UR4, 0xc, UPT ;  /* 0x0000000c0400788c */ /* 0x000fe2000bf05270 */
[----:B------:R-:W-:-:S04]  /*3d70*/  IMAD.WIDE R6, R3, 0x4, R6 ;  /* 0x0000000403067825 */ /* 0x000fc800078e0206 */
[----:B------:R-:W-:-:S04]  /*3d80*/  IMAD.WIDE R8, R3, 0x4, R8 ;  /* 0x0000000403087825 */ /* 0x000fc800078e0208 */
[----:B------:R-:W-:Y:S02]  /*3d90*/  VIADD R0, R0, 0x4 ;  /* 0x0000000400007836 */ /* 0x000fe40000000000 */
[----:B------:R-:W-:Y:S01]  /*3da0*/  VIADD R3, R3, 0xc ;  /* 0x0000000c03037836 */ /* 0x000fe20000000000 */
[----:B--2---:R0:W-:Y:S04]  /*3db0*/  STG.E.64 desc[UR16][R4.64+-0x30], R12 ;  /* 0xffffd00c04007986 */ /* 0x0041e8000c101b10 */
[----:B---3--:R0:W-:Y:S04]  /*3dc0*/  STG.E desc[UR16][R6.64+-0x18], R11 ;  /* 0xffffe80b06007986 */ /* 0x0081e8000c101910 */
[----:B------:R0:W-:Y:S04]  /*3dd0*/  STG.E desc[UR16][R8.64+-0x18], R56 ;  /* 0xffffe83808007986 */ /* 0x0001e8000c101910 */
[----:B------:R0:W-:Y:S04]  /*3de0*/  STG.E.64 desc[UR16][R4.64+-0x28], R14 ;  /* 0xffffd80e04007986 */ /* 0x0001e8000c101b10 */
[----:B------:R0:W-:Y:S04]  /*3df0*/  STG.E desc[UR16][R6.64+-0x14], R11 ;  /* 0xffffec0b06007986 */ /* 0x0001e8000c101910 */
[----:B------:R0:W-:Y:S04]  /*3e00*/  STG.E desc[UR16][R8.64+-0x14], R57 ;  /* 0xffffec3908007986 */ /* 0x0001e8000c101910 */
[----:B----4-:R0:W-:Y:S04]  /*3e10*/  STG.E.64 desc[UR16][R4.64+-0x20], R16 ;  /* 0xffffe01004007986 */ /* 0x0101e8000c101b10 */
[----:B------:R0:W-:Y:S04]  /*3e20*/  STG.E desc[UR16][R6.64+-0x10], R11 ;  /* 0xfffff00b06007986 */ /* 0x0001e8000c101910 */
[----:B------:R0:W-:Y:S04]  /*3e30*/  STG.E desc[UR16][R8.64+-0x10], R58 ;  /* 0xfffff03a08007986 */ /* 0x0001e8000c101910 */
[----:B------:R0:W-:Y:S04]  /*3e40*/  STG.E.64 desc[UR16][R4.64+-0x18], R18 ;  /* 0xffffe81204007986 */ /* 0x0001e8000c101b10 */
[----:B------:R0:W-:Y:S04]  /*3e50*/  STG.E desc[UR16][R6.64+-0xc], R11 ;  /* 0xfffff40b06007986 */ /* 0x0001e8000c101910 */
[----:B------:R0:W-:Y:S04]  /*3e60*/  STG.E desc[UR16][R8.64+-0xc], R59 ;  /* 0xfffff43b08007986 */ /* 0x0001e8000c101910 */
[----:B-----5:R0:W-:Y:S04]  /*3e70*/  STG.E.64 desc[UR16][R4.64+-0x10], R20 ;  /* 0xfffff01404007986 */ /* 0x0201e8000c101b10 */
[----:B------:R0:W-:Y:S04]  /*3e80*/  STG.E desc[UR16][R6.64+-0x8], R11 ;  /* 0xfffff80b06007986 */ /* 0x0001e8000c101910 */
[----:B------:R0:W-:Y:S04]  /*3e90*/  STG.E desc[UR16][R8.64+-0x8], R60 ;  /* 0xfffff83c08007986 */ /* 0x0001e8000c101910 */
[----:B------:R0:W-:Y:S04]  /*3ea0*/  STG.E.64 desc[UR16][R4.64+-0x8], R22 ;  /* 0xfffff81604007986 */ /* 0x0001e8000c101b10 */
        /* <DEDUP_REMOVED lines=19> */
[----:B------:R0:W-:Y:S01]  /*3fe0*/  STG.E desc[UR16][R8.64+0x14], R67 ;  /* 0x0000144308007986 */ /* 0x0001e2000c101910 */
[----:B------:R-:W-:Y:S05]  /*3ff0*/  BRA.U UP0, `(.L_x_31) ;  /* 0xfffffffd00187547 */ /* 0x000fea000b83ffff */
[----:B------:R-:W-:Y:S05]  /*4000*/  EXIT ;  /* 0x000000000000794d */ /* 0x000fea0003800000 */
        .weak           $__internal_0_$__cuda_sm20_div_rn_f64_full
        .type           $__internal_0_$__cuda_sm20_div_rn_f64_full,@function
        .size           $__internal_0_$__cuda_sm20_div_rn_f64_full,(.L_x_48 - $__internal_0_$__cuda_sm20_div_rn_f64_full)
$__internal_0_$__cuda_sm20_div_rn_f64_full:
[C---:B------:R-:W-:Y:S01]  /*4010*/  FSETP.GEU.AND P0, PT, |R35|.reuse, 1.469367938527859385e-39, PT ;  /* 0x001000002300780b */ /* 0x040fe20003f0e200 */
[----:B------:R-:W-:Y:S01]  /*4020*/  IMAD.MOV.U32 R75, RZ, RZ, R35 ;  /* 0x000000ffff4b7224 */ /* 0x000fe200078e0023 */
[-C--:B------:R-:W-:Y:S01]  /*4030*/  MOV R74, R34.reuse ;  /* 0x00000022004a7202 */ /* 0x080fe20000000f00 */
[----:B------:R-:W-:Y:S01]  /*4040*/  IMAD.MOV.U32 R78, RZ, RZ, 0x1 ;  /* 0x00000001ff4e7424 */ /* 0x000fe200078e00ff */
[----:B------:R-:W-:Y:S01]  /*4050*/  LOP3.LUT R5, R35, 0x800fffff, RZ, 0xc0, !PT ;  /* 0x800fffff23057812 */ /* 0x000fe200078ec0ff */
[----:B------:R-:W-:Y:S01]  /*4060*/  IMAD.MOV.U32 R80, RZ, RZ, R16 ;  /* 0x000000ffff507224 */ /* 0x000fe200078e0010 */
[----:B------:R-:W-:Y:S01]  /*4070*/  MOV R76, R34 ;  /* 0x00000022004c7202 */ /* 0x000fe20000000f00 */
[----:B------:R-:W-:Y:S01]  /*4080*/  BSSY.RECONVERGENT B0, `(.L_x_32) ;  /* 0x0000059000007945 */ /* 0x000fe20003800200 */
[----:B------:R-:W-:Y:S02]  /*4090*/  LOP3.LUT R77, R5, 0x3ff00000, RZ, 0xfc, !PT ;  /* 0x3ff00000054d7812 */ /* 0x000fe400078efcff */
[----:B------:R-:W-:-:S02]  /*40a0*/  MOV R81, R17 ;  /* 0x0000001100517202 */ /* 0x000fc40000000f00 */
[----:B------:R-:W-:Y:S01]  /*40b0*/  LOP3.LUT R34, R35, 0x7ff00000, RZ, 0xc0, !PT ;  /* 0x7ff0000023227812 */ /* 0x000fe200078ec0ff */
[----:B------:R-:W-:Y:S01]  /*40c0*/  @!P0 DMUL R76, R74, 8.98846567431157953865e+307 ;  /* 0x7fe000004a4c8828 */ /* 0x000fe20000000000 */
[C---:B------:R-:W-:Y:S02]  /*40d0*/  FSETP.GEU.AND P2, PT, |R81|.reuse, 1.469367938527859385e-39, PT ;  /* 0x001000005100780b */ /* 0x040fe40003f4e200 */
[----:B------:R-:W-:-:S03]  /*40e0*/  LOP3.LUT R5, R81, 0x7ff00000, RZ, 0xc0, !PT ;  /* 0x7ff0000051057812 */ /* 0x000fc600078ec0ff */
[----:B------:R-:W0:Y:S01]  /*40f0*/  MUFU.RCP64H R79, R77 ;  /* 0x0000004d004f7308 */ /* 0x000e220000001800 */
[----:B------:R-:W-:-:S03]  /*4100*/  ISETP.GE.U32.AND P1, PT, R5, R34, PT ;  /* 0x000000220500720c */ /* 0x000fc60003f26070 */
[----:B------:R-:W-:-:S04]  /*4110*/  @!P0 LOP3.LUT R34, R77, 0x7ff00000, RZ, 0xc0, !PT ;  /* 0x7ff000004d228812 */ /* 0x000fc800078ec0ff */
[----:B------:R-:W-:Y:S02]  /*4120*/  @!P2 LOP3.LUT R16, R75, 0x7ff00000, RZ, 0xc0, !PT ;  /* 0x7ff000004b10a812 */ /* 0x000fe400078ec0ff */
[----:B------:R-:W-:Y:S02]  /*4130*/  @!P2 MOV R84, RZ ;  /* 0x000000ff0054a202 */ /* 0x000fe40000000f00 */
[----:B------:R-:W-:Y:S02]  /*4140*/  @!P2 ISETP.GE.U32.AND P3, PT, R5, R16, PT ;  /* 0x000000100500a20c */ /* 0x000fe40003f66070 */
[----:B------:R-:W-:Y:S01]  /*4150*/  MOV R16, 0x1ca00000 ;  /* 0x1ca0000000107802 */ /* 0x000fe20000000f00 */
[----:B0-----:R-:W-:-:S03]  /*4160*/  DFMA R82, R78, -R76, 1 ;  /* 0x3ff000004e52742b */ /* 0x001fc6000000084c */
[C---:B------:R-:W-:Y:S02]  /*4170*/  @!P2 SEL R17, R16.reuse, 0x63400000, !P3 ;  /* 0x634000001011a807 */ /* 0x040fe40005800000 */
[----:B------:R-:W-:Y:S02]  /*4180*/  SEL R35, R16, 0x63400000, !P1 ;  /* 0x6340000010237807 */ /* 0x000fe40004800000 */
[----:B------:R-:W-:Y:S01]  /*4190*/  @!P2 LOP3.LUT R17, R17, 0x80000000, R81, 0xf8, !PT ;  /* 0x800000001111a812 */ /* 0x000fe200078ef851 */
[----:B------:R-:W-:-:S03]  /*41a0*/  DFMA R82, R82, R82, R82 ;  /* 0x000000525252722b */ /* 0x000fc60000000052 */
[----:B------:R-:W-:Y:S01]  /*41b0*/  @!P2 LOP3.LUT R85, R17, 0x100000, RZ, 0xfc, !PT ;  /* 0x001000001155a812 */ /* 0x000fe200078efcff */
[----:B------:R-:W-:-:S04]  /*41c0*/  IMAD.MOV.U32 R17, RZ, RZ, R5 ;  /* 0x000000ffff117224 */ /* 0x000fc800078e0005 */
[----:B------:R-:W-:Y:S01]  /*41d0*/  DFMA R78, R78, R82, R78 ;  /* 0x000000524e4e722b */ /* 0x000fe2000000004e */
[----:B------:R-:W-:Y:S01]  /*41e0*/  LOP3.LUT R83, R35, 0x800fffff, R81, 0xf8, !PT ;  /* 0x800fffff23537812 */ /* 0x000fe200078ef851 */
[----:B------:R-:W-:-:S06]  /*41f0*/  IMAD.MOV.U32 R82, RZ, RZ, R80 ;  /* 0x000000ffff527224 */ /* 0x000fcc00078e0050 */
[----:B------:R-:W-:Y:S02]  /*4200*/  DFMA R86, R78, -R76, 1 ;  /* 0x3ff000004e56742b */ /* 0x000fe4000000084c */
[----:B------:R-:W-:-:S06]  /*4210*/  @!P2 DFMA R82, R82, 2, -R84 ;  /* 0x400000005252a82b */ /* 0x000fcc0000000854 */
[----:B------:R-:W-:-:S04]  /*4220*/  DFMA R86, R78, R86, R78 ;  /* 0x000000564e56722b */ /* 0x000fc8000000004e */
[----:B------:R-:W-:-:S04]  /*4230*/  @!P2 LOP3.LUT R17, R83, 0x7ff00000, RZ, 0xc0, !PT ;  /* 0x7ff000005311a812 */ /* 0x000fc800078ec0ff */
[----:B------:R-:W-:Y:S01]  /*4240*/  IADD3 R35, PT, PT, R17, -0x1, RZ ;  /* 0xffffffff11237810 */ /* 0x000fe20007ffe0ff */
[----:B------:R-:W-:-:S03]  /*4250*/  DMUL R84, R86, R82 ;  /* 0x0000005256547228 */ /* 0x000fc60000000000 */
[----:B------:R-:W-:Y:S01]  /*4260*/  ISETP.GT.U32.AND P0, PT, R35, 0x7feffffe, PT ;  /* 0x7feffffe2300780c */ /* 0x000fe20003f04070 */
[----:B------:R-:W-:-:S04]  /*4270*/  VIADD R35, R34, 0xffffffff ;  /* 0xffffffff22237836 */ /* 0x000fc80000000000 */
[----:B------:R-:W-:Y:S01]  /*4280*/  DFMA R78, R84, -R76, R82 ;  /* 0x8000004c544e722b */ /* 0x000fe20000000052 */
[----:B------:R-:W-:-:S07]  /*4290*/  ISETP.GT.U32.OR P0, PT, R35, 0x7feffffe, P0 ;  /* 0x7feffffe2300780c */ /* 0x000fce0000704470 */
[----:B------:R-:W-:-:S06]  /*42a0*/  DFMA R78, R86, R78, R84 ;  /* 0x0000004e564e722b */ /* 0x000fcc0000000054 */
[----:B------:R-:W-:Y:S05]  /*42b0*/  @P0 BRA `(.L_x_33) ;  /* 0x0000000000740947 */ /* 0x000fea0003800000 */
[----:B------:R-:W-:-:S04]  /*42c0*/  LOP3.LUT R34, R75, 0x7ff00000, RZ, 0xc0, !PT ;  /* 0x7ff000004b227812 */ /* 0x000fc800078ec0ff */
[CC--:B------:R-:W-:Y:S02]  /*42d0*/  VIADDMNMX R17, R5.reuse, -R34.reuse, 0xb9600000, !PT ;  /* 0xb960000005117446 */ /* 0x0c0fe40007800922 */
[----:B------:R-:W-:Y:S02]  /*42e0*/  ISETP.GE.U32.AND P0, PT, R5, R34, PT ;  /* 0x000000220500720c */ /* 0x000fe40003f06070 */
[----:B------:R-:W-:Y:S02]  /*42f0*/  VIMNMX R17, PT, PT, R17, 0x46a00000, PT ;  /* 0x46a0000011117848 */ /* 0x000fe40003fe0100 */
[----:B------:R-:W-:Y:S02]  /*4300*/  SEL R16, R16, 0x63400000, !P0 ;  /* 0x6340000010107807 */ /* 0x000fe40004000000 */
[----:B------:R-:W-:Y:S02]  /*4310*/  MOV R34, RZ ;  /* 0x000000ff00227202 */ /* 0x000fe40000000f00 */
[----:B------:R-:W-:-:S05]  /*4320*/  IADD3 R17, PT, PT, -R16, R17, RZ ;  /* 0x0000001110117210 */ /* 0x000fca0007ffe1ff */
[----:B------:R-:W-:-:S06]  /*4330*/  VIADD R35, R17, 0x7fe00000 ;  /* 0x7fe0000011237836 */ /* 0x000fcc0000000000 */
[----:B------:R-:W-:-:S10]  /*4340*/  DMUL R84, R78, R34 ;  /* 0x000000224e547228 */ /* 0x000fd40000000000 */
[----:B------:R-:W-:-:S13]  /*4350*/  FSETP.GTU.AND P0, PT, |R85|, 1.469367938527859385e-39, PT ;  /* 0x001000005500780b */ /* 0x000fda0003f0c200 */
[----:B------:R-:W-:Y:S05]  /*4360*/  @P0 BRA `(.L_x_34) ;  /* 0x0000000000a80947 */ /* 0x000fea0003800000 */
[----:B------:R-:W-:Y:S01]  /*4370*/  DFMA R76, R78, -R76, R82 ;  /* 0x8000004c4e4c722b */ /* 0x000fe20000000052 */
[----:B------:R-:W-:-:S09]  /*4380*/  IMAD.MOV.U32 R74, RZ, RZ, RZ ;  /* 0x000000ffff4a7224 */ /* 0x000fd200078e00ff */
[C---:B------:R-:W-:Y:S02]  /*4390*/  FSETP.NEU.AND P0, PT, R77.reuse, RZ, PT ;  /* 0x000000ff4d00720b */ /* 0x040fe40003f0d000 */
[----:B------:R-:W-:-:S04]  /*43a0*/  LOP3.LUT R5, R77, 0x80000000, R75, 0x48, !PT ;  /* 0x800000004d057812 */ /* 0x000fc800078e484b */
[----:B------:R-:W-:-:S07]  /*43b0*/  LOP3.LUT R75, R5, R35, RZ, 0xfc, !PT ;  /* 0x00000023054b7212 */ /* 0x000fce00078efcff */
[----:B------:R-:W-:Y:S05]  /*43c0*/  @!P0 BRA `(.L_x_34) ;  /* 0x0000000000908947 */ /* 0x000fea0003800000 */
[C---:B------:R-:W-:Y:S01]  /*43d0*/  IADD3 R35, PT, PT, -R17.reuse, RZ, RZ ;  /* 0x000000ff11237210 */ /* 0x040fe20007ffe1ff */
[----:B------:R-:W-:Y:S01]  /*43e0*/  IMAD.MOV.U32 R34, RZ, RZ, RZ ;  /* 0x000000ffff227224 */ /* 0x000fe200078e00ff */
[----:B------:R-:W-:-:S05]  /*43f0*/  IADD3 R17, PT, PT, -R17, -0x43300000, RZ ;  /* 0xbcd0000011117810 */ /* 0x000fca0007ffe1ff */
[----:B------:R-:W-:Y:S02]  /*4400*/  DFMA R34, R84, -R34, R78 ;  /* 0x800000225422722b */ /* 0x000fe4000000004e */
[----:B------:R-:W-:-:S08]  /*4410*/  DMUL.RP R78, R78, R74 ;  /* 0x0000004a4e4e7228 */ /* 0x000fd00000008000 */
[----:B------:R-:W-:Y:S02]  /*4420*/  FSETP.NEU.AND P0, PT, |R35|, R17, PT ;  /* 0x000000112300720b */ /* 0x000fe40003f0d200 */
[----:B------:R-:W-:Y:S02]  /*4430*/  LOP3.LUT R5, R79, R5, RZ, 0x3c, !PT ;  /* 0x000000054f057212 */ /* 0x000fe400078e3cff */
[----:B------:R-:W-:Y:S02]  /*4440*/  FSEL R16, R78, R84, !P0 ;  /* 0x000000544e107208 */ /* 0x000fe40004000000 */
[----:B------:R-:W-:Y:S02]  /*4450*/  FSEL R17, R5, R85, !P0 ;  /* 0x0000005505117208 */ /* 0x000fe40004000000 */
[----:B------:R-:W-:-:S03]  /*4460*/  MOV R84, R16 ;  /* 0x0000001000547202 */ /* 0x000fc60000000f00 */
[----:B------:R-:W-:Y:S01]  /*4470*/  IMAD.MOV.U32 R85, RZ, RZ, R17 ;  /* 0x000000ffff557224 */ /* 0x000fe200078e0011 */
[----:B------:R-:W-:Y:S06]  /*4480*/  BRA `(.L_x_34) ;  /* 0x0000000000607947 */ /* 0x000fec0003800000 */
.L_x_33:
[----:B------:R-:W-:-:S14]  /*4490*/  DSETP.NAN.AND P0, PT, R80, R80, PT ;  /* 0x000000505000722a */ /* 0x000fdc0003f08000 */
[----:B------:R-:W-:Y:S05]  /*44a0*/  @P0 BRA `(.L_x_35) ;  /* 0x00000000004c0947 */ /* 0x000fea0003800000 */
[----:B------:R-:W-:-:S14]  /*44b0*/  DSETP.NAN.AND P0, PT, R74, R74, PT ;  /* 0x0000004a4a00722a */ /* 0x000fdc0003f08000 */
[----:B------:R-:W-:Y:S05]  /*44c0*/  @P0 BRA `(.L_x_36) ;  /* 0x0000000000340947 */ /* 0x000fea0003800000 */
[----:B------:R-:W-:Y:S01]  /*44d0*/  ISETP.NE.AND P0, PT, R17, R34, PT ;  /* 0x000000221100720c */ /* 0x000fe20003f05270 */
[----:B------:R-:W-:Y:S01]  /*44e0*/  IMAD.MOV.U32 R85, RZ, RZ, -0x80000 ;  /* 0xfff80000ff557424 */ /* 0x000fe200078e00ff */
[----:B------:R-:W-:-:S11]  /*44f0*/  MOV R84, 0x0 ;  /* 0x0000000000547802 */ /* 0x000fd60000000f00 */
[----:B------:R-:W-:Y:S05]  /*4500*/  @!P0 BRA `(.L_x_34) ;  /* 0x0000000000408947 */ /* 0x000fea0003800000 */
[----:B------:R-:W-:Y:S02]  /*4510*/  ISETP.NE.AND P0, PT, R17, 0x7ff00000, PT ;  /* 0x7ff000001100780c */ /* 0x000fe40003f05270 */
[----:B------:R-:W-:Y:S02]  /*4520*/  LOP3.LUT R5, R81, 0x80000000, R75, 0x48, !PT ;  /* 0x8000000051057812 */ /* 0x000fe400078e484b */
[----:B------:R-:W-:-:S13]  /*4530*/  ISETP.EQ.OR P0, PT, R34, RZ, !P0 ;  /* 0x000000ff2200720c */ /* 0x000fda0004702670 */
[----:B------:R-:W-:Y:S01]  /*4540*/  @P0 LOP3.LUT R16, R5, 0x7ff00000, RZ, 0xfc, !PT ;  /* 0x7ff0000005100812 */ /* 0x000fe200078efcff */
[----:B------:R-:W-:Y:S01]  /*4550*/  @!P0 IMAD.MOV.U32 R85, RZ, RZ, R5 ;  /* 0x000000ffff558224 */ /* 0x000fe200078e0005 */
[----:B------:R-:W-:Y:S02]  /*4560*/  @!P0 MOV R84, RZ ;  /* 0x000000ff00548202 */ /* 0x000fe40000000f00 */
[----:B------:R-:W-:Y:S01]  /*4570*/  @P0 MOV R84, RZ ;  /* 0x000000ff00540202 */ /* 0x000fe20000000f00 */
[----:B------:R-:W-:Y:S01]  /*4580*/  @P0 IMAD.MOV.U32 R85, RZ, RZ, R16 ;  /* 0x000000ffff550224 */ /* 0x000fe200078e0010 */
[----:B------:R-:W-:Y:S06]  /*4590*/  BRA `(.L_x_34) ;  /* 0x00000000001c7947 */ /* 0x000fec0003800000 */
.L_x_36:
[----:B------:R-:W-:Y:S02]  /*45a0*/  LOP3.LUT R5, R75, 0x80000, RZ, 0xfc, !PT ;  /* 0x000800004b057812 */ /* 0x000fe400078efcff */
[----:B------:R-:W-:-:S03]  /*45b0*/  MOV R84, R74 ;  /* 0x0000004a00547202 */ /* 0x000fc60000000f00 */
[----:B------:R-:W-:Y:S01]  /*45c0*/  IMAD.MOV.U32 R85, RZ, RZ, R5 ;  /* 0x000000ffff557224 */ /* 0x000fe200078e0005 */
[----:B------:R-:W-:Y:S06]  /*45d0*/  BRA `(.L_x_34) ;  /* 0x00000000000c7947 */ /* 0x000fec0003800000 */
.L_x_35:
[----:B------:R-:W-:Y:S02]  /*45e0*/  LOP3.LUT R5, R81, 0x80000, RZ, 0xfc, !PT ;  /* 0x0008000051057812 */ /* 0x000fe400078efcff */
[----:B------:R-:W-:-:S03]  /*45f0*/  MOV R84, R80 ;  /* 0x0000005000547202 */ /* 0x000fc60000000f00 */
[----:B------:R-:W-:-:S07]  /*4600*/  IMAD.MOV.U32 R85, RZ, RZ, R5 ;  /* 0x000000ffff557224 */ /* 0x000fce00078e0005 */
.L_x_34:
[----:B------:R-:W-:Y:S05]  /*4610*/  BSYNC.RECONVERGENT B0 ;  /* 0x0000000000007941 */ /* 0x000fea0003800200 */
.L_x_32:
[----:B------:R-:W-:Y:S01]  /*4620*/  HFMA2 R5, -RZ, RZ, 0, 0 ;  /* 0x00000000ff057431 */ /* 0x000fe200000001ff */
[----:B------:R-:W-:Y:S01]  /*4630*/  MOV R16, R84 ;  /* 0x0000005400107202 */ /* 0x000fe20000000f00 */
[----:B------:R-:W-:Y:S02]  /*4640*/  IMAD.MOV.U32 R17, RZ, RZ, R85 ;  /* 0x000000ffff117224 */ /* 0x000fe400078e0055 */
[----:B------:R-:W-:Y:S05]  /*4650*/  RET.REL.NODEC R4 `(_Z20compute_stiff_matrixPdPiS0_iddS_S0_i) ;  /* 0xffffffb804687950 */ /* 0x000fea0003c3ffff */
.L_x_37:
[----:B------:R-:W-:-:S00]  /*4660*/  BRA `(.L_x_37) ;  /* 0xfffffffc00fc7947 */ /* 0x000fc0000383ffff */
[----:B------:R-:W-:-:S00]  /*4670*/  NOP ;  /* 0x0000000000007918 */ /* 0x000fc00000000000 */
        /* <DEDUP_REMOVED lines=8> */
.L_x_48:


//--------------------- .text._Z19compute_mass_matrixPdPiS0_idS_S0_i --------------------------
	.section	.text._Z19compute_mass_matrixPdPiS0_idS_S0_i,"ax",@progbits
	.align	128
        .global         _Z19compute_mass_matrixPdPiS0_idS_S0_i
        .type           _Z19compute_mass_matrixPdPiS0_idS_S0_i,@function
        .size           _Z19compute_mass_matrixPdPiS0_idS_S0_i,(.L_x_49 - _Z19compute_mass_matrixPdPiS0_idS_S0_i)
        .other          _Z19compute_mass_matrixPdPiS0_idS_S0_i,@"STO_CUDA_ENTRY STV_DEFAULT"
_Z19compute_mass_matrixPdPiS0_idS_S0_i:
.text._Z19compute_mass_matrixPdPiS0_idS_S0_i:
[----:B------:R-:W0:Y:S01]  /*0000*/  LDC R1, c[0x0][0x37c] ;  /* 0x0000df00ff017b82 */ /* 0x000e220000000800 */
[----:B------:R-:W1:Y:S07]  /*0010*/  S2R R2, SR_CTAID.X ;  /* 0x0000000000027919 */ /* 0x000e6e0000002500 */
[----:B------:R-:W1:Y:S01]  /*0020*/  S2UR UR4, SR_CTAID.Y ;  /* 0x00000000000479c3 */ /* 0x000e620000002600 */
[----:B------:R-:W2:Y:S01]  /*0030*/  LDCU UR5, c[0x0][0x3b8] ;  /* 0x00007700ff0577ac */ /* 0x000ea20008000800 */
[----:B0-----:R-:W-:Y:S01]  /*0040*/  VIADD R1, R1, 0xfffffb50 ;  /* 0xfffffb5001017836 */ /* 0x001fe20000000000 */
[----:B------:R-:W0:Y:S03]  /*0050*/  S2R R3, SR_TID.X ;  /* 0x0000000000037919 */ /* 0x000e260000002100 */
[----:B------:R-:W-:-:S02]  /*0060*/  IMAD.MOV.U32 R0, RZ, RZ, R1 ;  /* 0x000000ffff007224 */ /* 0x000fc400078e0001 */
[----:B------:R-:W1:Y:S02]  /*0070*/  LDC R5, c[0x0][0x398] ;  /* 0x0000e600ff057b82 */ /* 0x000e640000000800 */
[----:B-1----:R-:W-:-:S04]  /*0080*/  IMAD R2, R2, R5, UR4 ;  /* 0x0000000402027e24 */ /* 0x002fc8000f8e0205 */
[----:B0-----:R-:W-:-:S05]  /*0090*/  IMAD R2, R2, R5, R3 ;  /* 0x0000000502027224 */ /* 0x001fca00078e0203 */
[----:B--2---:R-:W-:-:S13]  /*00a0*/  ISETP.GE.AND P0, PT, R2, UR5, PT ;  /* 0x0000000502007c0c */ /* 0x004fda000bf06270 */
[----:B------:R-:W-:Y:S05]  /*00b0*/  @P0 EXIT ;  /* 0x000000000000094d */ /* 0x000fea0003800000 */
[----:B------:R-:W0:Y:S01]  /*00c0*/  LDC.64 R4, c[0x0][0x3b0] ;  /* 0x0000ec00ff047b82 */ /* 0x000e220000000a00 */
[----:B------:R-:W1:Y:S01]  /*00d0*/  LDCU.64 UR16, c[0x0][0x358] ;  /* 0x00006b00ff1077ac */ /* 0x000e620008000a00 */
[----:B------:R-:W-:-:S06]  /*00e0*/  IMAD.SHL.U32 R3, R2, 0x4, RZ ;  /* 0x0000000402037824 */ /* 0x000fcc00078e00ff */
[----:B------:R-:W2:Y:S01]  /*00f0*/  LDC.64 R40, c[0x0][0x3a8] ;  /* 0x0000ea00ff287b82 */ /* 0x000ea20000000a00 */
[----:B0-----:R-:W-:-:S05]  /*0100*/  IMAD.WIDE R4, R3, 0x4, R4 ;  /* 0x0000000403047825 */ /* 0x001fca00078e0204 */
[----:B-1----:R-:W3:Y:S04]  /*0110*/  LDG.E R20, desc[UR16][R4.64] ;  /* 0x0000001004147981 */ /* 0x002ee8000c1e1900 */
[----:B------:R-:W4:Y:S04]  /*0120*/  LDG.E R26, desc[UR16][R4.64+0x8] ;  /* 0x00000810041a7981 */ /* 0x000f28000c1e1900 */
[----:B------:R-:W5:Y:S04]  /*0130*/  LDG.E R29, desc[UR16][R4.64+0xc] ;  /* 0x00000c10041d7981 */ /* 0x000f68000c1e1900 */
[----:B------:R-:W2:Y:S01]  /*0140*/  LDG.E R23, desc[UR16][R4.64+0x4] ;  /* 0x0000041004177981 */ /* 0x000ea2000c1e1900 */
[----:B---3--:R-:W-:-:S02]  /*0150*/  IMAD R20, R20, 0x3, RZ ;  /* 0x0000000314147824 */ /* 0x008fc400078e02ff */
[----:B----4-:R-:W-:Y:S02]  /*0160*/  IMAD R26, R26, 0x3, RZ ;  /* 0x000000031a1a7824 */ /* 0x010fe400078e02ff */
[----:B-----5:R-:W-:Y:S02]  /*0170*/  IMAD R29, R29, 0x3, RZ ;  /* 0x000000031d1d7824 */ /* 0x020fe400078e02ff */
[----:B--2---:R-:W-:-:S04]  /*0180*/  IMAD.WIDE R42, R20, 0x8, R40 ;  /* 0x00000008142a7825 */ /* 0x004fc800078e0228 */
[----:B------:R-:W-:Y:S01]  /*0190*/  IMAD R23, R23, 0x3, RZ ;  /* 0x0000000317177824 */ /* 0x000fe200078e02ff */
[----:B------:R-:W2:Y:S01]  /*01a0*/  LDG.E.64 R38, desc[UR16][R42.64+0x8] ;  /* 0x000008102a267981 */ /* 0x000ea2000c1e1b00 */
[----:B------:R-:W-:-:S03]  /*01b0*/  IMAD.WIDE R24, R26, 0x8, R40 ;  /* 0x000000081a187825 */ /* 0x000fc600078e0228 */
[----:B------:R-:W3:Y:S01]  /*01c0*/  LDG.E.64 R36, desc[UR16][R42.64+0x10] ;  /* 0x000010102a247981 */ /* 0x000ee2000c1e1b00 */
[----:B------:R-:W-:-:S03]  /*01d0*/  IMAD.WIDE R32, R29, 0x8, R40 ;  /* 0x000000081d207825 */ /* 0x000fc600078e0228 */
[----:B------:R-:W3:Y:S01]  /*01e0*/  LDG.E.64 R34, desc[UR16][R24.64+0x10] ;  /* 0x0000101018227981 */ /* 0x000ee2000c1e1b00 */
[----:B------:R-:W-:-:S03]  /*01f0*/  IMAD.WIDE R40, R23, 0x8, R40 ;  /* 0x0000000817287825 */ /* 0x000fc600078e0228 */
[----:B------:R-:W2:Y:S04]  /*0200*/  LDG.E.64 R8, desc[UR16][R32.64+0x8] ;  /* 0x0000081020087981 */ /* 0x000ea8000c1e1b00 */
[----:B------:R-:W4:Y:S04]  /*0210*/  LDG.E.64 R14, desc[UR16][R42.64] ;  /* 0x000000102a0e7981 */ /* 0x000f28000c1e1b00 */
[----:B------:R-:W4:Y:S04]  /*0220*/  LDG.E.64 R10, desc[UR16][R40.64] ;  /* 0x00000010280a7981 */ /* 0x000f28000c1e1b00 */
[----:B------:R-:W5:Y:S04]  /*0230*/  LDG.E.64 R12, desc[UR16][R32.64] ;  /* 0x00000010200c7981 */ /* 0x000f68000c1e1b00 */
[----:B------:R-:W5:Y:S04]  /*0240*/  LDG.E.64 R16, desc[UR16][R24.64] ;  /* 0x0000001018107981 */ /* 0x000f68000c1e1b00 */
[----:B------:R-:W5:Y:S04]  /*0250*/  LDG.E.64 R30, desc[UR16][R32.64+0x10] ;  /* 0x00001010201e7981 */ /* 0x000f68000c1e1b00 */
[----:B------:R0:W5:Y:S04]  /*0260*/  LDG.E.64 R18, desc[UR16][R24.64+0x8] ;  /* 0x0000081018127981 */ /* 0x000168000c1e1b00 */
[----:B------:R-:W5:Y:S04]  /*0270*/  LDG.E.64 R4, desc[UR16][R40.64+0x8] ;  /* 0x0000081028047981 */ /* 0x000f68000c1e1b00 */
[----:B------:R-:W5:Y:S01]  /*0280*/  LDG.E.64 R6, desc[UR16][R40.64+0x10] ;  /* 0x0000101028067981 */ /* 0x000f62000c1e1b00 */
[C---:B------:R-:W-:Y:S01]  /*0290*/  VIADD R22, R20.reuse, 0x2 ;  /* 0x0000000214167836 */ /* 0x040fe20000000000 */
[----:B------:R-:W-:Y:S01]  /*02a0*/  IADD3 R21, PT, PT, R20, 0x1, RZ ;  /* 0x0000000114157810 */ /* 0x000fe20007ffe0ff */
[----:B------:R-:W-:-:S02]  /*02b0*/  VIADD R28, R26, 0x2 ;  /* 0x000000021a1c7836 */ /* 0x000fc40000000000 */
[----:B------:R-:W-:Y:S02]  /*02c0*/  VIADD R27, R26, 0x1 ;  /* 0x000000011a1b7836 */ /* 0x000fe40000000000 */
[----:B------:R1:W-:Y:S01]  /*02d0*/  STL.128 [R0], R20 ;  /* 0x0000001400007387 */ /* 0x0003e20000100c00 */
[----:B------:R-:W-:Y:S01]  /*02e0*/  UMOV UR4, URZ ;  /* 0x000000ff00047c82 */ /* 0x000fe20008000000 */
[----:B------:R-:W-:Y:S01]  /*02f0*/  BSSY.RECONVERGENT B0, `(.L_x_38) ;  /* 0x0000030000007945 */ /* 0x000fe20003800200 */
[----:B---3--:R-:W-:Y:S02]  /*0300*/  DADD R34, -R36, R34 ;  /* 0x0000000024227229 */ /* 0x008fe40000000122 */
[----:B--2---:R-:W-:Y:S02]  /*0310*/  DADD R8, -R38, R8 ;  /* 0x0000000026087229 */ /* 0x004fe40000000108 */
[C---:B----4-:R-:W-:Y:S02]  /*0320*/  DADD R10, -R14.reuse, R10 ;  /* 0x000000000e0a7229 */ /* 0x050fe4000000010a */
[----:B-----5:R-:W-:-:S02]  /*0330*/  DADD R12, -R14, R12 ;  /* 0x000000000e0c7229 */ /* 0x020fc4000000010c */
[----:B------:R-:W-:Y:S01]  /*0340*/  DADD R14, -R14, R16 ;  /* 0x000000000e0e7229 */ /* 0x000fe20000000110 */
[----:B------:R-:W2:Y:S01]  /*0350*/  MUFU.RCP64H R17, 6 ;  /* 0x4018000000117908 */ /* 0x000ea20000001800 */
[----:B------:R-:W-:Y:S02]  /*0360*/  DADD R30, -R36, R30 ;  /* 0x00000000241e7229 */ /* 0x000fe4000000011e */
[----:B0-----:R-:W-:Y:S02]  /*0370*/  DMUL R24, R8, R34 ;  /* 0x0000002208187228 */ /* 0x001fe40000000000 */
[----:B------:R-:W-:Y:S01]  /*0380*/  DADD R18, -R38, R18 ;  /* 0x0000000026127229 */ /* 0x000fe20000000112 */
[----:B------:R-:W-:-:S03]  /*0390*/  IMAD.MOV.U32 R16, RZ, RZ, 0x1 ;  /* 0x00000001ff107424 */ /* 0x000fc600078e00ff */
[----:B------:R-:W-:-:S04]  /*03a0*/  DMUL R32, R30, R14 ;  /* 0x0000000e1e207228 */ /* 0x000fc80000000000 */
[----:B------:R-:W-:Y:S01]  /*03b0*/  DFMA R24, R18, R30, -R24 ;  /* 0x0000001e1218722b */ /* 0x000fe20000000818 */
[----:B------:R-:W-:Y:S01]  /*03c0*/  MOV R30, 0x0 ;  /* 0x00000000001e7802 */ /* 0x000fe20000000f00 */
[----:B------:R-:W-:Y:S02]  /*03d0*/  IMAD.MOV.U32 R31, RZ, RZ, 0x40180000 ;  /* 0x40180000ff1f7424 */ /* 0x000fe400078e00ff */
[----:B------:R-:W-:-:S04]  /*03e0*/  DFMA R32, R34, R12, -R32 ;  /* 0x0000000c2220722b */ /* 0x000fc80000000820 */
[----:B--2---:R-:W-:Y:S02]  /*03f0*/  DFMA R34, R16, -R30, 1 ;  /* 0x3ff000001022742b */ /* 0x004fe4000000081e */
[----:B------:R-:W-:-:S06]  /*0400*/  DADD R4, -R38, R4 ;  /* 0x0000000026047229 */ /* 0x000fcc0000000104 */
[----:B------:R-:W-:Y:S02]  /*0410*/  DFMA R34, R34, R34, R34 ;  /* 0x000000222222722b */ /* 0x000fe40000000022 */
[----:B------:R-:W-:Y:S02]  /*0420*/  DMUL R12, R18, R12 ;  /* 0x0000000c120c7228 */ /* 0x000fe40000000000 */
[----:B------:R-:W-:-:S04]  /*0430*/  DMUL R4, R4, R32 ;  /* 0x0000002004047228 */ /* 0x000fc80000000000 */
[----:B------:R-:W-:Y:S02]  /*0440*/  DFMA R34, R16, R34, R16 ;  /* 0x000000221022722b */ /* 0x000fe40000000010 */
[----:B------:R-:W-:Y:S02]  /*0450*/  DFMA R12, R8, R14, -R12 ;  /* 0x0000000e080c722b */ /* 0x000fe4000000080c */
[----:B------:R-:W-:Y:S02]  /*0460*/  DFMA R4, R10, R24, R4 ;  /* 0x000000180a04722b */ /* 0x000fe40000000004 */
[----:B------:R-:W-:Y:S02]  /*0470*/  DADD R6, -R36, R6 ;  /* 0x0000000024067229 */ /* 0x000fe40000000106 */
[----:B------:R-:W-:-:S06]  /*0480*/  DFMA R30, R34, -R30, 1 ;  /* 0x3ff00000221e742b */ /* 0x000fcc000000081e */
[----:B------:R-:W-:Y:S02]  /*0490*/  DFMA R4, R6, R12, R4 ;  /* 0x0000000c0604722b */ /* 0x000fe40000000004 */
[----:B------:R-:W-:-:S08]  /*04a0*/  DFMA R30, R34, R30, R34 ;  /* 0x0000001e221e722b */ /* 0x000fd00000000022 */
[----:B------:R-:W-:-:S08]  /*04b0*/  DMUL R32, R4, R30 ;  /* 0x0000001e04207228 */ /* 0x000fd00000000000 */
[----:B------:R-:W-:Y:S01]  /*04c0*/  DFMA R6, R32, -6, R4 ;  /* 0xc01800002006782b */ /* 0x000fe20000000004 */
[C---:B------:R-:W-:Y:S02]  /*04d0*/  VIADD R24, R23.reuse, 0x1 ;  /* 0x0000000117187836 */ /* 0x040fe40000000000 */
[----:B------:R-:W-:-:S05]  /*04e0*/  VIADD R25, R23, 0x2 ;  /* 0x0000000217197836 */ /* 0x000fca0000000000 */
[----:B------:R-:W-:Y:S01]  /*04f0*/  DFMA R32, R30, R6, R32 ;  /* 0x000000061e20722b */ /* 0x000fe20000000020 */
[C---:B------:R-:W-:Y:S01]  /*0500*/  IADD3 R30, PT, PT, R29.reuse, 0x1, RZ ;  /* 0x000000011d1e7810 */ /* 0x040fe20007ffe0ff */
[----:B------:R-:W-:Y:S01]  /*0510*/  VIADD R31, R29, 0x2 ;  /* 0x000000021d1f7836 */ /* 0x000fe20000000000 */
[----:B------:R1:W-:Y:S04]  /*0520*/  STL.128 [R0+0x10], R24 ;  /* 0x0000101800007387 */ /* 0x0003e80000100c00 */
[----:B------:R1:W-:Y:S03]  /*0530*/  STL.128 [R0+0x20], R28 ;  /* 0x0000201c00007387 */ /* 0x0003e60000100c00 */
[----:B------:R-:W-:Y:S01]  /*0540*/  FFMA R3, RZ, 2.375, R33 ;  /* 0x40180000ff037823 */ /* 0x000fe20000000021 */
[----:B------:R-:W-:-:S04]  /*0550*/  FSETP.GEU.AND P1, PT, |R5|, 6.5827683646048100446e-37, PT ;  /* 0x036000000500780b */ /* 0x000fc80003f2e200 */
[----:B------:R-:W-:-:S13]  /*0560*/  FSETP.GT.AND P0, PT, |R3|, 1.469367938527859385e-39, PT ;  /* 0x001000000300780b */ /* 0x000fda0003f04200 */
[----:B-1----:R-:W-:Y:S05]  /*0570*/  @P0 BRA P1, `(.L_x_39) ;  /* 0x00000000001c0947 */ /* 0x002fea0000800000 */
[----:B------:R-:W-:Y:S01]  /*0580*/  MOV R11, R5 ;  /* 0x00000005000b7202 */ /* 0x000fe20000000f00 */
[----:B------:R-:W-:Y:S01]  /*0590*/  IMAD.MOV.U32 R10, RZ, RZ, R4 ;  /* 0x000000ffff0a7224 */ /* 0x000fe200078e0004 */
[----:B------:R-:W-:Y:S01]  /*05a0*/  MOV R5, 0x5d0 ;  /* 0x000005d000057802 */ /* 0x000fe20000000f00 */
[----:B------:R-:W-:-:S07]  /*05b0*/  IMAD.MOV.U32 R7, RZ, RZ, 0x40180000 ;  /* 0x40180000ff077424 */ /* 0x000fce00078e00ff */
[----:B------:R-:W-:Y:S05]  /*05c0*/  CALL.REL.NOINC `($__internal_1_$__cuda_sm20_div_rn_f64_full) ;  /* 0x0000001800b47944 */ /* 0x000fea0003c00000 */
[----:B------:R-:W-:Y:S02]  /*05d0*/  IMAD.MOV.U32 R32, RZ, RZ, R14 ;  /* 0x000000ffff207224 */ /* 0x000fe400078e000e */
[----:B------:R-:W-:-:S07]  /*05e0*/  IMAD.MOV.U32 R33, RZ, RZ, R15 ;  /* 0x000000ffff217224 */ /* 0x000fce00078e000f */
.L_x_39:
[----:B------:R-:W-:Y:S05]  /*05f0*/  BSYNC.RECONVERGENT B0 ;  /* 0x0000000000007941 */ /* 0x000fea0003800200 */
.L_x_38:
[----:B------:R-:W-:Y:S02]  /*0600*/  HFMA2 R4, -RZ, RZ, 0, 0 ;  /* 0x00000000ff047431 */ /* 0x000fe400000001ff */
[----:B------:R-:W-:Y:S01]  /*0610*/  IMAD.MOV.U32 R5, RZ, RZ, 0x40000000 ;  /* 0x40000000ff057424 */ /* 0x000fe200078e00ff */
[----:B------:R-:W-:Y:S01]  /*0620*/  CS2R R6, SRZ ;  /* 0x0000000000067805 */ /* 0x000fe2000001ff00 */
[----:B------:R-:W-:Y:S02]  /*0630*/  HFMA2 R16, -RZ, RZ, 0, 0 ;  /* 0x00000000ff107431 */ /* 0x000fe400000001ff */
[----:B------:R-:W-:Y:S01]  /*0640*/  IMAD.MOV.U32 R17, RZ, RZ, 0x3ff00000 ;  /* 0x3ff00000ff117424 */ /* 0x000fe200078e00ff */
[----:B------:R-:W-:Y:S01]  /*0650*/  CS2R R18, SRZ ;  /* 0x0000000000127805 */ /* 0x000fe2000001ff00 */
[----:B------:R-:W0:Y:S01]  /*0660*/  MUFU.RCP64H R35, 20 ;  /* 0x4034000000237908 */ /* 0x000e220000001800 */
[----:B------:R1:W-:Y:S01]  /*0670*/  STL.128 [R1+0x30], R4 ;  /* 0x0000300401007387 */ /* 0x0003e20000100c00 */
[----:B------:R-:W-:-:S02]  /*0680*/  CS2R R12, SRZ ;  /* 0x00000000000c7805 */ /* 0x000fc4000001ff00 */
[----:B------:R-:W-:Y:S01]  /*0690*/  MOV R14, 0x0 ;  /* 0x00000000000e7802 */ /* 0x000fe20000000f00 */
[----:B------:R-:W-:Y:S01]  /*06a0*/  IMAD.MOV.U32 R15, RZ, RZ, 0x3ff00000 ;  /* 0x3ff00000ff0f7424 */ /* 0x000fe200078e00ff */
[----:B------:R2:W-:Y:S01]  /*06b0*/  STL.128 [R1+0xe0], R16 ;  /* 0x0000e01001007387 */ /* 0x0005e20000100c00 */
[----:B------:R-:W-:Y:S01]  /*06c0*/  IMAD.MOV.U32 R8, RZ, RZ, 0x0 ;  /* 0x00000000ff087424 */ /* 0x000fe200078e00ff */
[----:B------:R-:W-:Y:S01]  /*06d0*/  CS2R R10, SRZ ;  /* 0x00000000000a7805 */ /* 0x000fe2000001ff00 */
[----:B------:R-:W-:Y:S01]  /*06e0*/  IMAD.MOV.U32 R9, RZ, RZ, 0x3ff00000 ;  /* 0x3ff00000ff097424 */ /* 0x000fe200078e00ff */
[----:B------:R3:W-:Y:S01]  /*06f0*/  STL.128 [R1+0x70], R12 ;  /* 0x0000700c01007387 */ /* 0x0007e20000100c00 */
[----:B------:R-:W-:Y:S01]  /*0700*/  IMAD.MOV.U32 R34, RZ, RZ, 0x1 ;  /* 0x00000001ff227424 */ /* 0x000fe200078e00ff */
[----:B------:R-:W-:Y:S01]  /*0710*/  MOV R36, 0x0 ;  /* 0x0000000000247802 */ /* 0x000fe20000000f00 */
[----:B------:R-:W-:Y:S01]  /*0720*/  IMAD.MOV.U32 R37, RZ, RZ, 0x3ff00000 ;  /* 0x3ff00000ff257424 */ /* 0x000fe200078e00ff */
[----:B------:R4:W-:Y:S01]  /*0730*/  STL.128 [R1+0x60], R8 ;  /* 0x0000600801007387 */ /* 0x0009e20000100c00 */
[----:B-1----:R-:W-:Y:S01]  /*0740*/  IMAD.MOV.U32 R6, RZ, RZ, 0x0 ;  /* 0x00000000ff067424 */ /* 0x002fe200078e00ff */
[----:B------:R-:W-:Y:S01]  /*0750*/  CS2R R4, SRZ ;  /* 0x0000000000047805 */ /* 0x000fe2000001ff00 */
[----:B------:R-:W-:Y:S01]  /*0760*/  IMAD.MOV.U32 R7, RZ, RZ, 0x40000000 ;  /* 0x40000000ff077424 */ /* 0x000fe200078e00ff */
[----:B------:R-:W-:Y:S01]  /*0770*/  STL.128 [R1+0x50], RZ ;  /* 0x000050ff01007387 */ /* 0x000fe20000100c00 */
[----:B--2---:R-:W-:Y:S01]  /*0780*/  HFMA2 R18, -RZ, RZ, 0, 0 ;  /* 0x00000000ff127431 */ /* 0x004fe200000001ff */
[----:B------:R-:W-:Y:S01]  /*0790*/  CS2R R16, SRZ ;  /* 0x0000000000107805 */ /* 0x000fe2000001ff00 */
[----:B------:R-:W-:Y:S01]  /*07a0*/  IMAD.MOV.U32 R19, RZ, RZ, 0x3ff00000 ;  /* 0x3ff00000ff137424 */ /* 0x000fe200078e00ff */
[----:B------:R1:W-:Y:S01]  /*07b0*/  STL.128 [R1+0x90], R4 ;  /* 0x0000900401007387 */ /* 0x0003e20000100c00 */
[----:B---3--:R-:W-:-:S03]  /*07c0*/  CS2R R12, SRZ ;  /* 0x00000000000c7805 */ /* 0x008fc6000001ff00 */
[----:B------:R2:W-:Y:S01]  /*07d0*/  STL.128 [R1+0x140], R16 ;  /* 0x0001401001007387 */ /* 0x0005e20000100c00 */
[----:B----4-:R-:W-:-:S03]  /*07e0*/  CS2R R10, SRZ ;  /* 0x00000000000a7805 */ /* 0x010fc6000001ff00 */
[----:B------:R3:W-:Y:S04]  /*07f0*/  STL.128 [R1+0xc0], R12 ;  /* 0x0000c00c01007387 */ /* 0x0007e80000100c00 */
[----:B------:R4:W-:Y:S01]  /*0800*/  STL.128 [R1+0xb0], R8 ;  /* 0x0000b00801007387 */ /* 0x0009e20000100c00 */
[----:B-1----:R-:W-:Y:S01]  /*0810*/  IMAD.MOV.U32 R4, RZ, RZ, 0x0 ;  /* 0x00000000ff047424 */ /* 0x002fe200078e00ff */
[----:B------:R-:W-:Y:S01]  /*0820*/  CS2R R6, SRZ ;  /* 0x0000000000067805 */ /* 0x000fe2000001ff00 */
[----:B------:R-:W-:Y:S01]  /*0830*/  IMAD.MOV.U32 R5, RZ, RZ, 0x40000000 ;  /* 0x40000000ff057424 */ /* 0x000fe200078e00ff */
[----:B------:R-:W-:Y:S01]  /*0840*/  STL.128 [R1+0x80], RZ ;  /* 0x000080ff01007387 */ /* 0x000fe20000100c00 */
[----:B--2---:R-:W-:-:S03]  /*0850*/  CS2R R16, SRZ ;  /* 0x0000000000107805 */ /* 0x004fc6000001ff00 */
[----:B------:R1:W-:Y:S01]  /*0860*/  STL.128 [R1+0x100], R4 ;  /* 0x0001000401007387 */ /* 0x0003e20000100c00 */
[----:B---3--:R-:W-:Y:S01]  /*0870*/  IMAD.MOV.U32 R12, RZ, RZ, 0x0 ;  /* 0x00000000ff0c7424 */ /* 0x008fe200078e00ff */
[----:B------:R-:W-:Y:S01]  /*0880*/  CS2R R14, SRZ ;  /* 0x00000000000e7805 */ /* 0x000fe2000001ff00 */
[----:B------:R-:W-:Y:S01]  /*0890*/  IMAD.MOV.U32 R13, RZ, RZ, 0x3ff00000 ;  /* 0x3ff00000ff0d7424 */ /* 0x000fe200078e00ff */
[----:B------:R2:W-:Y:S01]  /*08a0*/  STL.128 [R1+0x190], R16 ;  /* 0x0001901001007387 */ /* 0x0005e20000100c00 */
[----:B----4-:R-:W-:Y:S02]  /*08b0*/  CS2R R8, SRZ ;  /* 0x0000000000087805 */ /* 0x010fe4000001ff00 */
[----:B------:R-:W-:Y:S01]  /*08c0*/  MOV R10, 0x0 ;  /* 0x00000000000a7802 */ /* 0x000fe20000000f00 */
[----:B------:R-:W-:Y:S01]  /*08d0*/  IMAD.MOV.U32 R11, RZ, RZ, 0x3ff00000 ;  /* 0x3ff00000ff0b7424 */ /* 0x000fe200078e00ff */
[----:B------:R3:W-:Y:S04]  /*08e0*/  STL.128 [R1+0x130], R12 ;  /* 0x0001300c01007387 */ /* 0x0007e80000100c00 */
[----:B------:R4:W-:Y:S01]  /*08f0*/  STL.128 [R1+0x110], R8 ;  /* 0x0001100801007387 */ /* 0x0009e20000100c00 */
[----:B-1----:R-:W-:Y:S01]  /*0900*/  IMAD.MOV.U32 R5, RZ, RZ, 0x3ff00000 ;  /* 0x3ff00000ff057424 */ /* 0x002fe200078e00ff */
[----:B------:R-:W-:-:S02]  /*0910*/  CS2R R6, SRZ ;  /* 0x0000000000067805 */ /* 0x000fc4000001ff00 */
[----:B------:R-:W-:Y:S01]  /*0920*/  STL.128 [R1+0xa0], RZ ;  /* 0x0000a0ff01007387 */ /* 0x000fe20000100c00 */
[----:B--2---:R-:W-:Y:S01]  /*0930*/  IMAD.MOV.U32 R16, RZ, RZ, 0x0 ;  /* 0x00000000ff107424 */ /* 0x004fe200078e00ff */
[----:B------:R-:W-:Y:S02]  /*0940*/  CS2R R18, SRZ ;  /* 0x0000000000127805 */ /* 0x000fe4000001ff00 */
[----:B------:R1:W-:Y:S01]  /*0950*/  STL.128 [R1+0x150], R4 ;  /* 0x0001500401007387 */ /* 0x0003e20000100c00 */
[----:B------:R-:W-:Y:S01]  /*0960*/  IMAD.MOV.U32 R17, RZ, RZ, 0x3ff00000 ;  /* 0x3ff00000ff117424 */ /* 0x000fe200078e00ff */
[----:B---3--:R-:W-:Y:S02]  /*0970*/  CS2R R14, SRZ ;  /* 0x00000000000e7805 */ /* 0x008fe4000001ff00 */
[----:B------:R-:W-:Y:S01]  /*0980*/  STL.128 [R1+0xd0], RZ ;  /* 0x0000d0ff01007387 */ /* 0x000fe20000100c00 */
[----:B----4-:R-:W-:Y:S01]  /*0990*/  CS2R R8, SRZ ;  /* 0x0000000000087805 */ /* 0x010fe2000001ff00 */
[----:B------:R-:W-:-:S02]  /*09a0*/  IMAD.MOV.U32 R11, RZ, RZ, 0x40000000 ;  /* 0x40000000ff0b7424 */ /* 0x000fc400078e00ff */
[----:B------:R2:W-:Y:S04]  /*09b0*/  STL.128 [R1+0x200], R16 ;  /* 0x0002001001007387 */ /* 0x0005e80000100c00 */
[----:B------:R3:W-:Y:S01]  /*09c0*/  STL.128 [R1+0x180], R12 ;  /* 0x0001800c01007387 */ /* 0x0007e20000100c00 */
[----:B-1----:R-:W-:Y:S02]  /*09d0*/  CS2R R4, SRZ ;  /* 0x0000000000047805 */ /* 0x002fe4000001ff00 */
[----:B------:R-:W-:Y:S01]  /*09e0*/  MOV R6, 0x0 ;  /* 0x0000000000067802 */ /* 0x000fe20000000f00 */
[----:B------:R-:W-:Y:S01]  /*09f0*/  IMAD.MOV.U32 R7, RZ, RZ, 0x3ff00000 ;  /* 0x3ff00000ff077424 */ /* 0x000fe200078e00ff */
[----:B------:R1:W-:Y:S04]  /*0a00*/  STL.128 [R1+0x160], R8 ;  /* 0x0001600801007387 */ /* 0x0003e80000100c00 */
[----:B------:R4:W-:Y:S01]  /*0a10*/  STL.128 [R1+0x1b0], R4 ;  /* 0x0001b00401007387 */ /* 0x0009e20000100c00 */
[----:B--2---:R-:W-:-:S02]  /*0a20*/  CS2R R16, SRZ ;  /* 0x0000000000107805 */ /* 0x004fc4000001ff00 */
[----:B------:R-:W-:Y:S01]  /*0a30*/  MOV R18, 0x0 ;  /* 0x0000000000127802 */ /* 0x000fe20000000f00 */
[----:B------:R-:W-:Y:S01]  /*0a40*/  IMAD.MOV.U32 R19, RZ, RZ, 0x3ff00000 ;  /* 0x3ff00000ff137424 */ /* 0x000fe200078e00ff */
[----:B------:R-:W-:Y:S01]  /*0a50*/  STL.128 [R1+0xf0], RZ ;  /* 0x0000f0ff01007387 */ /* 0x000fe20000100c00 */
[----:B---3--:R-:W-:Y:S01]  /*0a60*/  HFMA2 R14, -RZ, RZ, 0, 0 ;  /* 0x00000000ff0e7431 */ /* 0x008fe200000001ff */
[----:B------:R-:W-:Y:S01]  /*0a70*/  CS2R R12, SRZ ;  /* 0x00000000000c7805 */ /* 0x000fe2000001ff00 */
[----:B------:R-:W-:Y:S01]  /*0a80*/  IMAD.MOV.U32 R15, RZ, RZ, 0x3ff00000 ;  /* 0x3ff00000ff0f7424 */ /* 0x000fe200078e00ff */
[----:B------:R2:W-:Y:S01]  /*0a90*/  STL.128 [R1+0x260], R16 ;  /* 0x0002601001007387 */ /* 0x0005e20000100c00 */
[----:B-1----:R-:W-:Y:S01]  /*0aa0*/  IMAD.MOV.U32 R8, RZ, RZ, 0x0 ;  /* 0x00000000ff087424 */ /* 0x002fe200078e00ff */
[----:B------:R-:W-:Y:S01]  /*0ab0*/  CS2R R10, SRZ ;  /* 0x00000000000a7805 */ /* 0x000fe2000001ff00 */
[----:B------:R-:W-:Y:S01]  /*0ac0*/  IMAD.MOV.U32 R9, RZ, RZ, 0x40000000 ;  /* 0x40000000ff097424 */ /* 0x000fe200078e00ff */
[----:B------:R1:W-:Y:S01]  /*0ad0*/  STL.128 [R1+0x1e0], R12 ;  /* 0x0001e00c01007387 */ /* 0x0003e20000100c00 */
[----:B----4-:R-:W-:Y:S01]  /*0ae0*/  MOV R4, 0x0 ;  /* 0x0000000000047802 */ /* 0x010fe20000000f00 */
[----:B------:R-:W-:Y:S01]  /*0af0*/  IMAD.MOV.U32 R5, RZ, RZ, 0x3ff00000 ;  /* 0x3ff00000ff057424 */ /* 0x000fe200078e00ff */
[----:B------:R-:W-:Y:S01]  /*0b00*/  CS2R R6, SRZ ;  /* 0x0000000000067805 */ /* 0x000fe2000001ff00 */
[----:B------:R3:W-:Y:S04]  /*0b10*/  STL.128 [R1+0x1d0], R8 ;  /* 0x0001d00801007387 */ /* 0x0007e80000100c00 */
[----:B------:R4:W-:Y:S01]  /*0b20*/  STL.128 [R1+0x220], R4 ;  /* 0x0002200401007387 */ /* 0x0009e20000100c00 */
[----:B--2---:R-:W-:-:S03]  /*0b30*/  CS2R R16, SRZ ;  /* 0x0000000000107805 */ /* 0x004fc6000001ff00 */
[----:B------:R-:W-:Y:S04]  /*0b40*/  STL.128 [R1+0x120], RZ ;  /* 0x000120ff01007387 */ /* 0x000fe80000100c00 */
[----:B------:R2:W-:Y:S01]  /*0b50*/  STL.128 [R1+0x2b0], R16 ;  /* 0x0002b01001007387 */ /* 0x0005e20000100c00 */
[----:B-1----:R-:W-:Y:S01]  /*0b60*/  IMAD.MOV.U32 R12, RZ, RZ, 0x0 ;  /* 0x00000000ff0c7424 */ /* 0x002fe200078e00ff */
[----:B------:R-:W-:Y:S01]  /*0b70*/  CS2R R14, SRZ ;  /* 0x00000000000e7805 */ /* 0x000fe2000001ff00 */
[----:B------:R-:W-:Y:S02]  /*0b80*/  IMAD.MOV.U32 R13, RZ, RZ, 0x3ff00000 ;  /* 0x3ff00000ff0d7424 */ /* 0x000fe400078e00ff */
[----:B---3--:R-:W-:Y:S01]  /*0b90*/  HFMA2 R11, -RZ, RZ, 2, 0 ;  /* 0x40000000ff0b7431 */ /* 0x008fe200000001ff */
[----:B------:R-:W-:Y:S01]  /*0ba0*/  CS2R R8, SRZ ;  /* 0x0000000000087805 */ /* 0x000fe2000001ff00 */
[----:B------:R-:W-:Y:S01]  /*0bb0*/  IMAD.MOV.U32 R10, RZ, RZ, 0x0 ;  /* 0x00000000ff0a7424 */ /* 0x000fe200078e00ff */
[----:B------:R-:W-:Y:S01]  /*0bc0*/  STL.128 [R1+0x170], RZ ;  /* 0x000170ff01007387 */ /* 0x000fe20000100c00 */
[----:B----4-:R-:W-:-:S03]  /*0bd0*/  CS2R R6, SRZ ;  /* 0x0000000000067805 */ /* 0x010fc6000001ff00 */
[----:B------:R1:W-:Y:S04]  /*0be0*/  STL.128 [R1+0x250], R12 ;  /* 0x0002500c01007387 */ /* 0x0003e80000100c00 */
[----:B------:R3:W-:Y:S01]  /*0bf0*/  STL.128 [R1+0x270], R4 ;  /* 0x0002700401007387 */ /* 0x0007e20000100c00 */
[----:B--2---:R-:W-:Y:S01]  /*0c00*/  IMAD.MOV.U32 R16, RZ, RZ, 0x0 ;  /* 0x00000000ff107424 */ /* 0x004fe200078e00ff */
[----:B------:R-:W-:Y:S01]  /*0c10*/  CS2R R18, SRZ ;  /* 0x0000000000127805 */ /* 0x000fe2000001ff00 */
[----:B------:R-:W-:Y:S01]  /*0c20*/  IMAD.MOV.U32 R17, RZ, RZ, 0x3ff00000 ;  /* 0x3ff00000ff117424 */ /* 0x000fe200078e00ff */
[----:B------:R2:W-:Y:S04]  /*0c30*/  STL.128 [R1+0x230], R8 ;  /* 0x0002300801007387 */ /* 0x0005e80000100c00 */
[----:B------:R4:W-:Y:S01]  /*0c40*/  STL.128 [R1+0x320], R16 ;  /* 0x0003201001007387 */ /* 0x0009e20000100c00 */
[----:B-1----:R-:W-:Y:S01]  /*0c50*/  HFMA2 R13, -RZ, RZ, 2, 0 ;  /* 0x40000000ff0d7431 */ /* 0x002fe200000001ff */
[----:B------:R-:W-:-:S02]  /*0c60*/  CS2R R14, SRZ ;  /* 0x00000000000e7805 */ /* 0x000fc4000001ff00 */
[----:B------:R-:W-:Y:S01]  /*0c70*/  STL.128 [R1+0x1a0], RZ ;  /* 0x0001a0ff01007387 */ /* 0x000fe20000100c00 */
[----:B---3--:R-:W-:Y:S01]  /*0c80*/  CS2R R4, SRZ ;  /* 0x0000000000047805 */ /* 0x008fe2000001ff00 */
[----:B------:R-:W-:Y:S02]  /*0c90*/  IMAD.MOV.U32 R6, RZ, RZ, 0x0 ;  /* 0x00000000ff067424 */ /* 0x000fe400078e00ff */
[----:B------:R-:W-:Y:S01]  /*0ca0*/  STL.128 [R1+0x1c0], RZ ;  /* 0x0001c0ff01007387 */ /* 0x000fe20000100c00 */
[----:B------:R-:W-:Y:S01]  /*0cb0*/  IMAD.MOV.U32 R7, RZ, RZ, 0x3ff00000 ;  /* 0x3ff00000ff077424 */ /* 0x000fe200078e00ff */
[----:B--2---:R-:W-:Y:S01]  /*0cc0*/  CS2R R8, SRZ ;  /* 0x0000000000087805 */ /* 0x004fe2000001ff00 */
[----:B------:R-:W-:Y:S01]  /*0cd0*/  IMAD.MOV.U32 R11, RZ, RZ, 0x3ff00000 ;  /* 0x3ff00000ff0b7424 */ /* 0x000fe200078e00ff */
[----:B------:R1:W-:Y:S01]  /*0ce0*/  STL.128 [R1+0x2a0], R12 ;  /* 0x0002a00c01007387 */ /* 0x0003e20000100c00 */
[----:B----4-:R-:W-:Y:S01]  /*0cf0*/  IMAD.MOV.U32 R17, RZ, RZ, 0x40000000 ;  /* 0x40000000ff117424 */ /* 0x010fe200078e00ff */
[----:B------:R-:W-:-:S02]  /*0d00*/  CS2R R18, SRZ ;  /* 0x0000000000127805 */ /* 0x000fc4000001ff00 */
[----:B------:R0:W-:Y:S04]  /*0d10*/  STL.128 [R1+0x2d0], R4 ;  /* 0x0002d00401007387 */ /* 0x0001e80000100c00 */
[----:B------:R2:W-:Y:S04]  /*0d20*/  STL.128 [R1+0x370], R16 ;  /* 0x0003701001007387 */ /* 0x0005e80000100c00 */
[----:B------:R3:W-:Y:S01]  /*0d30*/  STL.128 [R1+0x280], R8 ;  /* 0x0002800801007387 */ /* 0x0007e20000100c00 */
[----:B-1----:R-:W-:Y:S01]  /*0d40*/  HFMA2 R15, -RZ, RZ, 2, 0 ;  /* 0x40000000ff0f7431 */ /* 0x002fe200000001ff */
[----:B------:R-:W-:Y:S01]  /*0d50*/  CS2R R12, SRZ ;  /* 0x00000000000c7805 */ /* 0x000fe2000001ff00 */
[----:B------:R-:W-:Y:S01]  /*0d60*/  IMAD.MOV.U32 R14, RZ, RZ, 0x0 ;  /* 0x00000000ff0e7424 */ /* 0x000fe200078e00ff */
[----:B------:R-:W-:Y:S01]  /*0d70*/  STL.128 [R1+0x1f0], RZ ;  /* 0x0001f0ff01007387 */ /* 0x000fe20000100c00 */
[----:B0-----:R-:W-:-:S03]  /*0d80*/  DFMA R4, R34, -20, R6 ;  /* 0xc03400002204782b */ /* 0x001fc60000000006 */
[----:B------:R0:W-:Y:S01]  /*0d90*/  STL.128 [R1+0x300], R12 ;  /* 0x0003000c01007387 */ /* 0x0001e20000100c00 */
[----:B--2---:R-:W-:Y:S01]  /*0da0*/  CS2R R16, SRZ ;  /* 0x0000000000107805 */ /* 0x004fe2000001ff00 */
[----:B------:R-:W-:Y:S02]  /*0db0*/  IMAD.MOV.U32 R18, RZ, RZ, 0x0 ;  /* 0x00000000ff127424 */ /* 0x000fe400078e00ff */
[----:B------:R-:W-:Y:S01]  /*0dc0*/  IMAD.MOV.U32 R19, RZ, RZ, 0x3ff00000 ;  /* 0x3ff00000ff137424 */ /* 0x000fe200078e00ff */
[----:B------:R-:W-:Y:S01]  /*0dd0*/  DFMA R4, R4, R4, R4 ;  /* 0x000000040404722b */ /* 0x000fe20000000004 */
[----:B---3--:R-:W-:Y:S01]  /*0de0*/  MOV R8, 0x0 ;  /* 0x0000000000087802 */ /* 0x008fe20000000f00 */
[----:B------:R-:W-:Y:S01]  /*0df0*/  IMAD.MOV.U32 R9, RZ, RZ, 0x3ff00000 ;  /* 0x3ff00000ff097424 */ /* 0x000fe200078e00ff */
[----:B------:R-:W-:Y:S01]  /*0e00*/  CS2R R10, SRZ ;  /* 0x00000000000a7805 */ /* 0x000fe2000001ff00 */
[----:B------:R1:W-:Y:S04]  /*0e10*/  STL.128 [R1+0x3a0], R16 ;  /* 0x0003a01001007387 */ /* 0x0003e80000100c00 */
[----:B------:R-:W-:Y:S01]  /*0e20*/  DFMA R34, R34, R4, R34 ;  /* 0x000000042222722b */ /* 0x000fe20000000022 */
[----:B------:R2:W-:Y:S01]  /*0e30*/  STL.128 [R1+0x2f0], R8 ;  /* 0x0002f00801007387 */ /* 0x0005e20000100c00 */
[----:B------:R-:W3:Y:S01]  /*0e40*/  LDC.64 R4, c[0x0][0x3a0] ;  /* 0x0000e800ff047b82 */ /* 0x000ee20000000a00 */
[----:B0-----:R-:W-:-:S02]  /*0e50*/  CS2R R12, SRZ ;  /* 0x00000000000c7805 */ /* 0x001fc4000001ff00 */
[----:B------:R-:W-:Y:S01]  /*0e60*/  MOV R15, 0x3ff00000 ;  /* 0x3ff00000000f7802 */ /* 0x000fe20000000f00 */
[----:B------:R-:W-:Y:S02]  /*0e70*/  STL.128 [R1+0x210], RZ ;  /* 0x000210ff01007387 */ /* 0x000fe40000100c00 */
[----:B------:R-:W-:Y:S02]  /*0e80*/  DFMA R36, R34, -20, R36 ;  /* 0xc03400002224782b */ /* 0x000fe40000000024 */
[----:B------:R0:W-:Y:S01]  /*0e90*/  STL.128 [R1+0x350], R12 ;  /* 0x0003500c01007387 */ /* 0x0001e20000100c00 */
[----:B-1----:R-:W-:-:S03]  /*0ea0*/  CS2R R16, SRZ ;  /* 0x0000000000107805 */ /* 0x002fc6000001ff00 */
[----:B------:R-:W-:Y:S02]  /*0eb0*/  STL.128 [R1+0x240], RZ ;  /* 0x000240ff01007387 */ /* 0x000fe40000100c00 */
[----:B------:R-:W-:Y:S02]  /*0ec0*/  DFMA R34, R34, R36, R34 ;  /* 0x000000242222722b */ /* 0x000fe40000000022 */
[----:B------:R1:W-:Y:S01]  /*0ed0*/  STL.128 [R1+0x3f0], R16 ;  /* 0x0003f01001007387 */ /* 0x0003e20000100c00 */
[----:B--2---:R-:W-:-:S03]  /*0ee0*/  CS2R R10, SRZ ;  /* 0x00000000000a7805 */ /* 0x004fc6000001ff00 */
[----:B------:R-:W-:Y:S04]  /*0ef0*/  STL.128 [R1+0x290], RZ ;  /* 0x000290ff01007387 */ /* 0x000fe80000100c00 */
[----:B------:R2:W-:Y:S01]  /*0f00*/  STL.128 [R1+0x340], R8 ;  /* 0x0003400801007387 */ /* 0x0005e20000100c00 */
[----:B0-----:R-:W-:Y:S01]  /*0f10*/  IMAD.MOV.U32 R12, RZ, RZ, 0x0 ;  /* 0x00000000ff0c7424 */ /* 0x001fe200078e00ff */
[----:B------:R-:W-:Y:S02]  /*0f20*/  MOV R13, 0x3ff00000 ;  /* 0x3ff00000000d7802 */ /* 0x000fe40000000f00 */
[----:B------:R-:W-:Y:S01]  /*0f30*/  CS2R R14, SRZ ;  /* 0x00000000000e7805 */ /* 0x000fe2000001ff00 */
[----:B------:R-:W-:Y:S01]  /*0f40*/  STL.128 [R1+0x2c0], RZ ;  /* 0x0002c0ff01007387 */ /* 0x000fe20000100c00 */
[----:B-1----:R-:W-:Y:S01]  /*0f50*/  IMAD.MOV.U32 R16, RZ, RZ, 0x0 ;  /* 0x00000000ff107424 */ /* 0x002fe200078e00ff */
[----:B------:R-:W-:Y:S01]  /*0f60*/  CS2R R18, SRZ ;  /* 0x0000000000127805 */ /* 0x000fe2000001ff00 */
[----:B------:R-:W-:Y:S01]  /*0f70*/  IMAD.MOV.U32 R17, RZ, RZ, 0x40000000 ;  /* 0x40000000ff117424 */ /* 0x000fe200078e00ff */
[----:B------:R0:W-:Y:S04]  /*0f80*/  STL.128 [R1+0x390], R12 ;  /* 0x0003900c01007387 */ /* 0x0001e80000100c00 */
[----:B------:R3:W-:Y:S01]  /*0f90*/  STL.128 [R1+0x440], R16 ;  /* 0x0004401001007387 */ /* 0x0007e20000100c00 */
[----:B--2---:R-:W-:-:S02]  /*0fa0*/  CS2R R8, SRZ ;  /* 0x0000000000087805 */ /* 0x004fc4000001ff00 */
[----:B------:R-:W-:Y:S01]  /*0fb0*/  MOV R10, 0x0 ;  /* 0x00000000000a7802 */ /* 0x000fe20000000f00 */
[----:B------:R-:W-:Y:S01]  /*0fc0*/  IMAD.MOV.U32 R11, RZ, RZ, 0x3ff00000 ;  /* 0x3ff00000ff0b7424 */ /* 0x000fe200078e00ff */
[----:B------:R-:W-:Y:S04]  /*0fd0*/  STL.128 [R1+0x2e0], RZ ;  /* 0x0002e0ff01007387 */ /* 0x000fe80000100c00 */
[----:B------:R1:W-:Y:S01]  /*0fe0*/  STL.128 [R1+0x380], R8 ;  /* 0x0003800801007387 */ /* 0x0003e20000100c00 */
[----:B0-----:R-:W-:Y:S01]  /*0ff0*/  CS2R R12, SRZ ;  /* 0x00000000000c7805 */ /* 0x001fe2000001ff00 */
[----:B------:R-:W-:Y:S02]  /*1000*/  IMAD.MOV.U32 R14, RZ, RZ, 0x0 ;  /* 0x00000000ff0e7424 */ /* 0x000fe400078e00ff */
[----:B------:R-:W-:Y:S01]  /*1010*/  STL.128 [R1+0x310], RZ ;  /* 0x000310ff01007387 */ /* 0x000fe20000100c00 */
[----:B------:R-:W-:Y:S01]  /*1020*/  IMAD.MOV.U32 R15, RZ, RZ, 0x40000000 ;  /* 0x40000000ff0f7424 */ /* 0x000fe200078e00ff */
[----:B---3--:R-:W-:-:S02]  /*1030*/  DMUL R16, R34, R4 ;  /* 0x0000000422107228 */ /* 0x008fc40000000000 */
[----:B------:R-:W-:Y:S04]  /*1040*/  STL.128 [R1+0x330], RZ ;  /* 0x000330ff01007387 */ /* 0x000fe80000100c00 */
[----:B------:R0:W-:Y:S02]  /*1050*/  STL.128 [R1+0x3d0], R12 ;  /* 0x0003d00c01007387 */ /* 0x0001e40000100c00 */
[----:B------:R-:W-:Y:S01]  /*1060*/  DFMA R18, R16, -20, R4 ;  /* 0xc03400001012782b */ /* 0x000fe20000000004 */
[----:B-1----:R-:W-:Y:S01]  /*1070*/  HFMA2 R9, -RZ, RZ, 1.984375, 0 ;  /* 0x3ff00000ff097431 */ /* 0x002fe200000001ff */
[----:B------:R-:W-:Y:S01]  /*1080*/  CS2R R4, SRZ ;  /* 0x0000000000047805 */ /* 0x000fe2000001ff00 */
[----:B------:R-:W-:Y:S01]  /*1090*/  IMAD.MOV.U32 R8, RZ, RZ, 0x0 ;  /* 0x00000000ff087424 */ /* 0x000fe200078e00ff */
[----:B------:R-:W-:Y:S01]  /*10a0*/  CS2R R10, SRZ ;  /* 0x00000000000a7805 */ /* 0x000fe2000001ff00 */
[----:B------:R-:W-:Y:S03]  /*10b0*/  STL.128 [R1+0x360], RZ ;  /* 0x000360ff01007387 */ /* 0x000fe60000100c00 */
[----:B------:R-:W-:Y:S01]  /*10c0*/  DFMA R16, R34, R18, R16 ;  /* 0x000000122210722b */ /* 0x000fe20000000010 */
[----:B------:R1:W-:Y:S04]  /*10d0*/  STL.128 [R1+0x40], R4 ;  /* 0x0000400401007387 */ /* 0x0003e80000100c00 */
[----:B------:R2:W-:Y:S01]  /*10e0*/  STL.128 [R1+0x3c0], R8 ;  /* 0x0003c00801007387 */ /* 0x0005e20000100c00 */
[----:B0-----:R-:W-:-:S02]  /*10f0*/  CS2R R12, SRZ ;  /* 0x00000000000c7805 */ /* 0x001fc4000001ff00 */
[----:B------:R-:W-:Y:S01]  /*1100*/  MOV R15, 0x3ff00000 ;  /* 0x3ff00000000f7802 */ /* 0x000fe20000000f00 */
[----:B------:R-:W-:Y:S01]  /*1110*/  STL.128 [R1+0x3b0], RZ ;  /* 0x0003b0ff01007387 */ /* 0x000fe20000100c00 */
[----:B------:R-:W-:-:S03]  /*1120*/  FFMA R3, RZ, 2.8125, R17 ;  /* 0x40340000ff037823 */ /* 0x000fc60000000011 */
[----:B------:R0:W-:Y:S02]  /*1130*/  STL.128 [R1+0x420], R12 ;  /* 0x0004200c01007387 */ /* 0x0001e40000100c00 */
[----:B------:R-:W-:Y:S01]  /*1140*/  FSETP.GT.AND P0, PT, |R3|, 1.469367938527859385e-39, PT ;  /* 0x001000000300780b */ /* 0x000fe20003f04200 */
[----:B------:R-:W-:Y:S01]  /*1150*/  VIADD R3, R1, 0x60 ;  /* 0x0000006001037836 */ /* 0x000fe20000000000 */
[----:B-1----:R-:W1:Y:S01]  /*1160*/  LDC R4, c[0x0][0x3a4] ;  /* 0x0000e900ff047b82 */ /* 0x002e620000000800 */
[----:B------:R-:W-:Y:S01]  /*1170*/  STL.128 [R1+0x3e0], RZ ;  /* 0x0003e0ff01007387 */ /* 0x000fe20000100c00 */
[----:B--2---:R-:W-:-:S03]  /*1180*/  CS2R R10, SRZ ;  /* 0x00000000000a7805 */ /* 0x004fc6000001ff00 */
[----:B------:R-:W-:Y:S04]  /*1190*/  STL.128 [R1+0x400], RZ ;  /* 0x000400ff01007387 */ /* 0x000fe80000100c00 */
[----:B------:R2:W-:Y:S01]  /*11a0*/  STL.128 [R1+0x410], R8 ;  /* 0x0004100801007387 */ /* 0x0005e20000100c00 */
[----:B0-----:R-:W-:-:S03]  /*11b0*/  CS2R R12, SRZ ;  /* 0x00000000000c7805 */ /* 0x001fc6000001ff00 */
[----:B------:R-:W-:Y:S04]  /*11c0*/  STL.128 [R1+0x430], RZ ;  /* 0x000430ff01007387 */ /* 0x000fe80000100c00 */
[----:B------:R0:W-:Y:S04]  /*11d0*/  STL.128 [R1+0x470], R12 ;  /* 0x0004700c01007387 */ /* 0x0001e80000100c00 */
[----:B------:R-:W-:Y:S01]  /*11e0*/  STL.128 [R1+0x450], RZ ;  /* 0x000450ff01007387 */ /* 0x000fe20000100c00 */
[----:B-1----:R-:W-:Y:S02]  /*11f0*/  FSETP.GEU.AND P1, PT, |R4|, 6.5827683646048100446e-37, PT ;  /* 0x036000000400780b */ /* 0x002fe40003f2e200 */
[----:B--2---:R-:W-:Y:S01]  /*1200*/  CS2R R10, SRZ ;  /* 0x00000000000a7805 */ /* 0x004fe2000001ff00 */
[----:B------:R-:W-:Y:S04]  /*1210*/  STL.128 [R1+0x480], RZ ;  /* 0x000480ff01007387 */ /* 0x000fe80000100c00 */
[----:B------:R1:W-:Y:S01]  /*1220*/  STL.128 [R1+0x460], R8 ;  /* 0x0004600801007387 */ /* 0x0003e20000100c00 */
[----:B0-----:R-:W-:-:S02]  /*1230*/  CS2R R12, SRZ ;  /* 0x00000000000c7805 */ /* 0x001fc4000001ff00 */
[----:B------:R-:W-:-:S05]  /*1240*/  MOV R15, 0x40000000 ;  /* 0x40000000000f7802 */ /* 0x000fca0000000f00 */
[----:B------:R0:W-:Y:S01]  /*1250*/  STL.128 [R1+0x4a0], R12 ;  /* 0x0004a00c01007387 */ /* 0x0001e20000100c00 */
[----:B-1----:R-:W-:-:S05]  /*1260*/  CS2R R10, SRZ ;  /* 0x00000000000a7805 */ /* 0x002fca000001ff00 */
[----:B------:R0:W-:Y:S01]  /*1270*/  STL.128 [R1+0x490], R8 ;  /* 0x0004900801007387 */ /* 0x0001e20000100c00 */
[----:B------:R-:W-:Y:S05]  /*1280*/  @P0 BRA P1, `(.L_x_40) ;  /* 0x0000000000200947 */ /* 0x000fea0000800000 */
[----:B------:R-:W0:Y:S01]  /*1290*/  LDCU.64 UR6, c[0x0][0x3a0] ;  /* 0x00007400ff0677ac */ /* 0x000e220008000a00 */
[----:B------:R-:W-:Y:S01]  /*12a0*/  IMAD.MOV.U32 R7, RZ, RZ, 0x40340000 ;  /* 0x40340000ff077424 */ /* 0x000fe200078e00ff */
[----:B------:R-:W-:Y:S02]  /*12b0*/  MOV R5, 0x12f0 ;  /* 0x000012f000057802 */ /* 0x000fe40000000f00 */
[----:B0-----:R-:W-:Y:S01]  /*12c0*/  MOV R10, UR6 ;  /* 0x00000006000a7c02 */ /* 0x001fe20008000f00 */
[----:B------:R-:W-:-:S07]  /*12d0*/  IMAD.U32 R11, RZ, RZ, UR7 ;  /* 0x00000007ff0b7e24 */ /* 0x000fce000f8e00ff */
[----:B------:R-:W-:Y:S05]  /*12e0*/  CALL.REL.NOINC `($__internal_1_$__cuda_sm20_div_rn_f64_full) ;  /* 0x0000000c006c7944 */ /* 0x000fea0003c00000 */
[----:B------:R-:W-:Y:S01]  /*12f0*/  IMAD.MOV.U32 R16, RZ, RZ, R14 ;  /* 0x000000ffff107224 */ /* 0x000fe200078e000e */
[----:B------:R-:W-:-:S07]  /*1300*/  MOV R17, R15 ;  /* 0x0000000f00117202 */ /* 0x000fce0000000f00 */
.L_x_40:
[----:B------:R-:W-:Y:S01]  /*1310*/  DMUL R6, R16, |R32| ;  /* 0x4000002010067228 */ /* 0x000fe20000000000 */
[----:B------:R-:W1:Y:S01]  /*1320*/  LDCU.64 UR10, c[0x0][0x390] ;  /* 0x00007200ff0a77ac */ /* 0x000e620008000a00 */
[----:B------:R-:W-:Y:S01]  /*1330*/  IMAD R2, R2, 0x90, RZ ;  /* 0x0000009002027824 */ /* 0x000fe200078e02ff */
[----:B------:R-:W2:Y:S05]  /*1340*/  LDCU.128 UR12, c[0x0][0x380] ;  /* 0x00007000ff0c77ac */ /* 0x000eaa0008000c00 */
[----:B0-----:R-:W-:Y:S01]  /*1350*/  DMUL R10, RZ, R6 ;  /* 0x00000006ff0a7228 */ /* 0x001fe20000000000 */
[----:B------:R-:W-:Y:S01]  /*1360*/  UMOV UR4, URZ ;  /* 0x000000ff00047c82 */ /* 0x000fe20008000000 */
[----:B------:R-:W-:Y:S01]  /*1370*/  MOV R16, R6 ;  /* 0x0000000600107202 */ /* 0x000fe20000000f00 */
[----:B------:R-:W-:-:S02]  /*1380*/  IMAD.MOV.U32 R17, RZ, RZ, R7 ;  /* 0x000000ffff117224 */ /* 0x000fc400078e0007 */
[----:B------:R-:W-:Y:S02]  /*1390*/  IMAD.MOV.U32 R12, RZ, RZ, R6 ;  /* 0x000000ffff0c7224 */ /* 0x000fe400078e0006 */
[----:B------:R-:W-:-:S03]  /*13a0*/  IMAD.MOV.U32 R13, RZ, RZ, R7 ;  /* 0x000000ffff0d7224 */ /* 0x000fc600078e0007 */
[-C--:B------:R-:W-:Y:S01]  /*13b0*/  MOV R8, R10.reuse ;  /* 0x0000000a00087202 */ /* 0x080fe20000000f00 */
[--C-:B------:R-:W-:Y:S01]  /*13c0*/  IMAD.MOV.U32 R9, RZ, RZ, R11.reuse ;  /* 0x000000ffff097224 */ /* 0x100fe200078e000b */
[----:B------:R-:W-:Y:S01]  /*13d0*/  MOV R15, R11 ;  /* 0x0000000b000f7202 */ /* 0x000fe20000000f00 */
[--C-:B------:R-:W-:Y:S01]  /*13e0*/  IMAD.MOV.U32 R18, RZ, RZ, R10.reuse ;  /* 0x000000ffff127224 */ /* 0x100fe200078e000a */
[----:B------:R-:W-:Y:S01]  /*13f0*/  MOV R32, R10 ;  /* 0x0000000a00207202 */ /* 0x000fe20000000f00 */
[--C-:B------:R-:W-:Y:S01]  /*1400*/  IMAD.MOV.U32 R19, RZ, RZ, R11.reuse ;  /* 0x000000ffff137224 */ /* 0x100fe200078e000b */
[----:B------:R-:W-:Y:S01]  /*1410*/  STL.128 [R1+0x50], R8 ;  /* 0x0000500801007387 */ /* 0x000fe20000100c00 */
[--C-:B------:R-:W-:Y:S01]  /*1420*/  IMAD.MOV.U32 R14, RZ, RZ, R10.reuse ;  /* 0x000000ffff0e7224 */ /* 0x100fe200078e000a */
[----:B--2---:R-:W-:Y:S01]  /*1430*/  UIADD3 UR9, UP0, UPT, UR12, 0x30, URZ ;  /* 0x000000300c097890 */ /* 0x004fe2000ff1e0ff */
[--C-:B------:R-:W-:Y:S01]  /*1440*/  IMAD.MOV.U32 R33, RZ, RZ, R11.reuse ;  /* 0x000000ffff217224 */ /* 0x100fe200078e000b */
[----:B------:R-:W-:Y:S01]  /*1450*/  STL.128 [R1+0x80], R8 ;  /* 0x0000800801007387 */ /* 0x000fe20000100c00 */
[----:B------:R-:W-:Y:S01]  /*1460*/  IMAD.MOV.U32 R4, RZ, RZ, R10 ;  /* 0x000000ffff047224 */ /* 0x000fe200078e000a */
[----:B------:R-:W-:Y:S01]  /*1470*/  UIADD3 UR7, UP1, UPT, UR14, 0x18, URZ ;  /* 0x000000180e077890 */ /* 0x000fe2000ff3e0ff */
[----:B------:R-:W-:Y:S01]  /*1480*/  IMAD.MOV.U32 R5, RZ, RZ, R11 ;  /* 0x000000ffff057224 */ /* 0x000fe200078e000b */
[----:B------:R0:W-:Y:S01]  /*1490*/  STL.128 [R1+0xd0], R8 ;  /* 0x0000d00801007387 */ /* 0x0001e20000100c00 */
[----:B-1----:R-:W-:-:S02]  /*14a0*/  UIADD3 UR5, UP2, UPT, UR10, 0x18, URZ ;  /* 0x000000180a057890 */ /* 0x002fc4000ff5e0ff */
[----:B------:R-:W-:Y:S01]  /*14b0*/  UIADD3.X UR10, UPT, UPT, URZ, UR13, URZ, UP0, !UPT ;  /* 0x0000000dff0a7290 */ /* 0x000fe200087fe4ff */
[----:B------:R1:W-:Y:S01]  /*14c0*/  STL.128 [R1+0xb0], R16 ;  /* 0x0000b01001007387 */ /* 0x0003e20000100c00 */
[----:B------:R-:W-:Y:S02]  /*14d0*/  UIADD3.X UR8, UPT, UPT, URZ, UR15, URZ, UP1, !UPT ;  /* 0x0000000fff087290 */ /* 0x000fe40008ffe4ff */
[----:B------:R-:W-:Y:S01]  /*14e0*/  UIADD3.X UR6, UPT, UPT, URZ, UR11, URZ, UP2, !UPT ;  /* 0x0000000bff067290 */ /* 0x000fe200097fe4ff */
[----:B------:R2:W-:Y:S04]  /*14f0*/  STL.128 [R1+0x60], R12 ;  /* 0x0000600c01007387 */ /* 0x0005e80000100c00 */
[----:B------:R-:W-:Y:S01]  /*1500*/  STL.128 [R1+0x70], R4 ;  /* 0x0000700401007387 */ /* 0x000fe20000100c00 */
[----:B0-----:R-:W-:-:S03]  /*1510*/  DADD R8, R6, R6 ;  /* 0x0000000006087229 */ /* 0x001fc60000000006 */
[----:B------:R-:W-:Y:S01]  /*1520*/  STL.128 [R1+0xc0], R4 ;  /* 0x0000c00401007387 */ /* 0x000fe20000100c00 */
[--C-:B-1----:R-:W-:Y:S01]  /*1530*/  IMAD.MOV.U32 R16, RZ, RZ, R10.reuse ;  /* 0x000000ffff107224 */ /* 0x102fe200078e000a */
[-C--:B------:R-:W-:Y:S02]  /*1540*/  MOV R17, R11.reuse ;  /* 0x0000000b00117202 */ /* 0x080fe40000000f00 */
[----:B------:R-:W-:Y:S01]  /*1550*/  STL.128 [R1+0x110], R4 ;  /* 0x0001100401007387 */ /* 0x000fe20000100c00 */
[----:B--2---:R-:W-:Y:S01]  /*1560*/  IMAD.MOV.U32 R12, RZ, RZ, R10 ;  /* 0x000000ffff0c7224 */ /* 0x004fe200078e000a */
[----:B------:R-:W-:Y:S02]  /*1570*/  MOV R13, R11 ;  /* 0x0000000b000d7202 */ /* 0x000fe40000000f00 */
[----:B------:R-:W-:Y:S01]  /*1580*/  STL.128 [R1+0xf0], R16 ;  /* 0x0000f01001007387 */ /* 0x000fe20000100c00 */
[----:B------:R-:W-:Y:S01]  /*1590*/  IMAD.MOV.U32 R34, RZ, RZ, R8 ;  /* 0x000000ffff227224 */ /* 0x000fe200078e0008 */
[----:B------:R-:W-:-:S02]  /*15a0*/  MOV R35, R9 ;  /* 0x0000000900237202 */ /* 0x000fc40000000f00 */
[----:B------:R0:W-:Y:S04]  /*15b0*/  STL.128 [R1+0x120], R16 ;  /* 0x0001201001007387 */ /* 0x0001e80000100c00 */
[----:B------:R1:W-:Y:S04]  /*15c0*/  STL.128 [R1+0xa0], R12 ;  /* 0x0000a00c01007387 */ /* 0x0003e80000100c00 */
[----:B------:R-:W-:Y:S04]  /*15d0*/  STL.128 [R1+0x160], R32 ;  /* 0x0001602001007387 */ /* 0x000fe80000100c00 */
[----:B------:R-:W-:Y:S01]  /*15e0*/  STL.128 [R1+0x230], R32 ;  /* 0x0002302001007387 */ /* 0x000fe20000100c00 */
[----:B0-----:R-:W-:-:S03]  /*15f0*/  IMAD.MOV.U32 R18, RZ, RZ, R8 ;  /* 0x000000ffff127224 */ /* 0x001fc600078e0008 */
[----:B------:R0:W-:Y:S01]  /*1600*/  STL.128 [R1+0x300], R32 ;  /* 0x0003002001007387 */ /* 0x0001e20000100c00 */
[----:B------:R-:W-:Y:S01]  /*1610*/  IMAD.MOV.U32 R19, RZ, RZ, R9 ;  /* 0x000000ffff137224 */ /* 0x000fe200078e0009 */
[----:B-1----:R-:W-:Y:S01]  /*1620*/  MOV R12, R6 ;  /* 0x00000006000c7202 */ /* 0x002fe20000000f00 */
[----:B------:R-:W-:Y:S01]  /*1630*/  IMAD.MOV.U32 R13, RZ, RZ, R7 ;  /* 0x000000ffff0d7224 */ /* 0x000fe200078e0007 */
[----:B------:R-:W-:Y:S04]  /*1640*/  STL.128 [R1+0x140], R4 ;  /* 0x0001400401007387 */ /* 0x000fe80000100c00 */
[----:B------:R1:W-:Y:S04]  /*1650*/  STL.128 [R1+0x90], R16 ;  /* 0x0000901001007387 */ /* 0x0003e80000100c00 */
[----:B------:R-:W-:Y:S01]  /*1660*/  STL.128 [R1+0xe0], R12 ;  /* 0x0000e00c01007387 */ /* 0x000fe20000100c00 */
[----:B0-----:R-:W-:-:S03]  /*1670*/  IMAD.MOV.U32 R34, RZ, RZ, R10 ;  /* 0x000000ffff227224 */ /* 0x001fc600078e000a */
[----:B------:R-:W-:Y:S01]  /*1680*/  STL.128 [R1+0x130], R12 ;  /* 0x0001300c01007387 */ /* 0x000fe20000100c00 */
[----:B------:R-:W-:-:S03]  /*1690*/  MOV R35, R11 ;  /* 0x0000000b00237202 */ /* 0x000fc60000000f00 */
[----:B------:R-:W-:Y:S01]  /*16a0*/  STL.128 [R1+0x150], R12 ;  /* 0x0001500c01007387 */ /* 0x000fe20000100c00 */
[----:B-1----:R-:W-:-:S03]  /*16b0*/  IMAD.MOV.U32 R18, RZ, RZ, R10 ;  /* 0x000000ffff127224 */ /* 0x002fc600078e000a */
[----:B------:R0:W-:Y:S01]  /*16c0*/  STL.128 [R1+0x180], R12 ;  /* 0x0001800c01007387 */ /* 0x0001e20000100c00 */
[----:B------:R-:W-:-:S03]  /*16d0*/  IMAD.MOV.U32 R19, RZ, RZ, R11 ;  /* 0x000000ffff137224 */ /* 0x000fc600078e000b */
[----:B------:R1:W-:Y:S04]  /*16e0*/  STL.128 [R1+0x330], R32 ;  /* 0x0003302001007387 */ /* 0x0003e80000100c00 */
[----:B------:R-:W-:Y:S04]  /*16f0*/  STL.128 [R1+0x170], R16 ;  /* 0x0001701001007387 */ /* 0x000fe80000100c00 */
[----:B------:R-:W-:Y:S04]  /*1700*/  STL.128 [R1+0x1c0], R16 ;  /* 0x0001c01001007387 */ /* 0x000fe80000100c00 */
[----:B------:R2:W-:Y:S01]  /*1710*/  STL.128 [R1+0x1f0], R16 ;  /* 0x0001f01001007387 */ /* 0x0005e20000100c00 */
[----:B0-----:R-:W-:Y:S01]  /*1720*/  MOV R12, R10 ;  /* 0x0000000a000c7202 */ /* 0x001fe20000000f00 */
[----:B------:R-:W-:-:S02]  /*1730*/  IMAD.MOV.U32 R13, RZ, RZ, R11 ;  /* 0x000000ffff0d7224 */ /* 0x000fc400078e000b */
[----:B-1----:R-:W-:Y:S01]  /*1740*/  IMAD.MOV.U32 R34, RZ, RZ, R8 ;  /* 0x000000ffff227224 */ /* 0x002fe200078e0008 */
[----:B------:R-:W-:Y:S01]  /*1750*/  STL.128 [R1+0x190], R4 ;  /* 0x0001900401007387 */ /* 0x000fe20000100c00 */
[----:B------:R-:W-:-:S03]  /*1760*/  IMAD.MOV.U32 R35, RZ, RZ, R9 ;  /* 0x000000ffff237224 */ /* 0x000fc600078e0009 */
[----:B------:R0:W-:Y:S04]  /*1770*/  STL.128 [R1+0x1a0], R12 ;  /* 0x0001a00c01007387 */ /* 0x0001e80000100c00 */
[----:B------:R-:W-:Y:S01]  /*1780*/  STL.128 [R1+0x1b0], R4 ;  /* 0x0001b00401007387 */ /* 0x000fe20000100c00 */
[----:B--2---:R-:W-:-:S03]  /*1790*/  IMAD.MOV.U32 R16, RZ, RZ, R6 ;  /* 0x000000ffff107224 */ /* 0x004fc600078e0006 */
[----:B------:R-:W-:Y:S01]  /*17a0*/  STL.128 [R1+0x1e0], R4 ;  /* 0x0001e00401007387 */ /* 0x000fe20000100c00 */
[----:B------:R-:W-:-:S03]  /*17b0*/  IMAD.MOV.U32 R17, RZ, RZ, R7 ;  /* 0x000000ffff117224 */ /* 0x000fc600078e0007 */
[----:B------:R-:W-:Y:S04]  /*17c0*/  STL.128 [R1+0x260], R4 ;  /* 0x0002600401007387 */ /* 0x000fe80000100c00 */
[----:B------:R1:W-:Y:S01]  /*17d0*/  STL.128 [R1+0x220], R16 ;  /* 0x0002201001007387 */ /* 0x0003e20000100c00 */
[----:B0-----:R-:W-:Y:S01]  /*17e0*/  IMAD.MOV.U32 R12, RZ, RZ, R6 ;  /* 0x000000ffff0c7224 */ /* 0x001fe200078e0006 */
[----:B------:R-:W-:Y:S02]  /*17f0*/  MOV R13, R7 ;  /* 0x00000007000d7202 */ /* 0x000fe40000000f00 */
[----:B------:R-:W-:Y:S04]  /*1800*/  STL.128 [R1+0x280], R4 ;  /* 0x0002800401007387 */ /* 0x000fe80000100c00 */
[----:B------:R0:W-:Y:S04]  /*1810*/  STL.128 [R1+0x200], R12 ;  /* 0x0002000c01007387 */ /* 0x0001e80000100c00 */
[----:B------:R-:W-:Y:S01]  /*1820*/  STL.128 [R1+0x2b0], R4 ;  /* 0x0002b00401007387 */ /* 0x000fe20000100c00 */
[----:B-1----:R-:W-:-:S03]  /*1830*/  IMAD.MOV.U32 R16, RZ, RZ, R10 ;  /* 0x000000ffff107224 */ /* 0x002fc600078e000a */
[----:B------:R-:W-:Y:S01]  /*1840*/  STL.128 [R1+0x350], R4 ;  /* 0x0003500401007387 */ /* 0x000fe20000100c00 */
[----:B------:R-:W-:-:S03]  /*1850*/  IMAD.MOV.U32 R17, RZ, RZ, R11 ;  /* 0x000000ffff117224 */ /* 0x000fc600078e000b */
[----:B------:R-:W-:Y:S01]  /*1860*/  STL.128 [R1+0x380], R4 ;  /* 0x0003800401007387 */ /* 0x000fe20000100c00 */
[----:B0-----:R-:W-:-:S03]  /*1870*/  MOV R12, R10 ;  /* 0x0000000a000c7202 */ /* 0x001fc60000000f00 */
[----:B------:R-:W-:Y:S01]  /*1880*/  STL.128 [R1+0x240], R16 ;  /* 0x0002401001007387 */ /* 0x000fe20000100c00 */
[----:B------:R-:W-:-:S03]  /*1890*/  IMAD.MOV.U32 R13, RZ, RZ, R11 ;  /* 0x000000ffff0d7224 */ /* 0x000fc600078e000b */
[----:B------:R0:W-:Y:S04]  /*18a0*/  STL.128 [R1+0x290], R16 ;  /* 0x0002901001007387 */ /* 0x0001e80000100c00 */
[----:B------:R1:W-:Y:S04]  /*18b0*/  STL.128 [R1+0x210], R12 ;  /* 0x0002100c01007387 */ /* 0x0003e80000100c00 */
[----:B------:R-:W-:Y:S04]  /*18c0*/  STL.128 [R1+0x3d0], R32 ;  /* 0x0003d02001007387 */ /* 0x000fe80000100c00 */
[----:B------:R-:W-:Y:S01]  /*18d0*/  STL.128 [R1+0x3f0], R4 ;  /* 0x0003f00401007387 */ /* 0x000fe20000100c00 */
[----:B0-----:R-:W-:Y:S01]  /*18e0*/  MOV R18, R6 ;  /* 0x0000000600127202 */ /* 0x001fe20000000f00 */
[----:B------:R-:W-:-:S02]  /*18f0*/  IMAD.MOV.U32 R19, RZ, RZ, R7 ;  /* 0x000000ffff137224 */ /* 0x000fc400078e0007 */
[----:B------:R-:W-:Y:S01]  /*1900*/  STL.128 [R1+0x420], R4 ;  /* 0x0004200401007387 */ /* 0x000fe20000100c00 */
[--C-:B-1----:R-:W-:Y:S01]  /*1910*/  IMAD.MOV.U32 R12, RZ, RZ, R6.reuse ;  /* 0x000000ffff0c7224 */ /* 0x102fe200078e0006 */
[----:B------:R-:W-:Y:S02]  /*1920*/  MOV R13, R7 ;  /* 0x00000007000d7202 */ /* 0x000fe40000000f00 */
[----:B------:R0:W-:Y:S04]  /*1930*/  STL.128 [R1+0x2d0], R16 ;  /* 0x0002d01001007387 */ /* 0x0001e80000100c00 */
[----:B------:R-:W-:Y:S04]  /*1940*/  STL.128 [R1+0x250], R12 ;  /* 0x0002500c01007387 */ /* 0x000fe80000100c00 */
[----:B------:R1:W-:Y:S04]  /*1950*/  STL.128 [R1+0x270], R12 ;  /* 0x0002700c01007387 */ /* 0x0003e80000100c00 */
[----:B------:R-:W-:Y:S01]  /*1960*/  STL.128 [R1+0x470], R4 ;  /* 0x0004700401007387 */ /* 0x000fe20000100c00 */
[----:B0-----:R-:W-:Y:S01]  /*1970*/  IMAD.MOV.U32 R16, RZ, RZ, R6 ;  /* 0x000000ffff107224 */ /* 0x001fe200078e0006 */
[----:B------:R-:W-:Y:S01]  /*1980*/  MOV R18, R10 ;  /* 0x0000000a00127202 */ /* 0x000fe20000000f00 */
[----:B------:R-:W-:Y:S01]  /*1990*/  IMAD.MOV.U32 R17, RZ, RZ, R7 ;  /* 0x000000ffff117224 */ /* 0x000fe200078e0007 */
[----:B------:R-:W-:Y:S01]  /*19a0*/  STL.128 [R1+0x30], R8 ;  /* 0x0000300801007387 */ /* 0x000fe20000100c00 */
[----:B------:R-:W-:-:S03]  /*19b0*/  IMAD.MOV.U32 R19, RZ, RZ, R11 ;  /* 0x000000ffff137224 */ /* 0x000fc600078e000b */
[----:B------:R-:W-:Y:S01]  /*19c0*/  STL.128 [R1+0x100], R8 ;  /* 0x0001000801007387 */ /* 0x000fe20000100c00 */
[----:B-1----:R-:W-:Y:S01]  /*19d0*/  IMAD.MOV.U32 R12, RZ, RZ, R10 ;  /* 0x000000ffff0c7224 */ /* 0x002fe200078e000a */
[----:B------:R-:W-:Y:S02]  /*19e0*/  MOV R13, R11 ;  /* 0x0000000b000d7202 */ /* 0x000fe40000000f00 */
[----:B------:R-:W-:Y:S04]  /*19f0*/  STL.128 [R1+0x2f0], R16 ;  /* 0x0002f01001007387 */ /* 0x000fe80000100c00 */
[----:B------:R0:W-:Y:S04]  /*1a00*/  STL.128 [R1+0x320], R16 ;  /* 0x0003201001007387 */ /* 0x0001e80000100c00 */
[----:B------:R-:W-:Y:S04]  /*1a10*/  STL.128 [R1+0x2c0], R12 ;  /* 0x0002c00c01007387 */ /* 0x000fe80000100c00 */
[----:B------:R-:W-:Y:S04]  /*1a20*/  STL.128 [R1+0x2e0], R12 ;  /* 0x0002e00c01007387 */ /* 0x000fe80000100c00 */
[----:B------:R1:W-:Y:S01]  /*1a30*/  STL.128 [R1+0x310], R12 ;  /* 0x0003100c01007387 */ /* 0x0003e20000100c00 */
[----:B0-----:R-:W-:Y:S01]  /*1a40*/  MOV R16, R10 ;  /* 0x0000000a00107202 */ /* 0x001fe20000000f00 */
[----:B------:R-:W-:-:S02]  /*1a50*/  IMAD.MOV.U32 R17, RZ, RZ, R11 ;  /* 0x000000ffff117224 */ /* 0x000fc400078e000b */
[----:B------:R-:W-:Y:S04]  /*1a60*/  STL.128 [R1+0x1d0], R8 ;  /* 0x0001d00801007387 */ /* 0x000fe80000100c00 */
[----:B------:R0:W-:Y:S04]  /*1a70*/  STL.128 [R1+0x360], R16 ;  /* 0x0003601001007387 */ /* 0x0001e80000100c00 */
[----:B------:R-:W-:Y:S01]  /*1a80*/  STL.128 [R1+0x2a0], R8 ;  /* 0x0002a00801007387 */ /* 0x000fe20000100c00 */
[--C-:B-1----:R-:W-:Y:S02]  /*1a90*/  IMAD.MOV.U32 R12, RZ, RZ, R6.reuse ;  /* 0x000000ffff0c7224 */ /* 0x102fe400078e0006 */
[----:B------:R-:W-:Y:S01]  /*1aa0*/  IMAD.MOV.U32 R13, RZ, RZ, R7 ;  /* 0x000000ffff0d7224 */ /* 0x000fe200078e0007 */
[----:B------:R-:W-:Y:S04]  /*1ab0*/  STL.128 [R1+0x370], R8 ;  /* 0x0003700801007387 */ /* 0x000fe80000100c00 */
[----:B------:R-:W-:Y:S01]  /*1ac0*/  STL.128 [R1+0x340], R12 ;  /* 0x0003400c01007387 */ /* 0x000fe20000100c00 */
[----:B0-----:R-:W-:Y:S01]  /*1ad0*/  IMAD.MOV.U32 R18, RZ, RZ, R6 ;  /* 0x000000ffff127224 */ /* 0x001fe200078e0006 */
[----:B------:R-:W-:-:S02]  /*1ae0*/  MOV R19, R7 ;  /* 0x0000000700137202 */ /* 0x000fc40000000f00 */
[----:B------:R0:W-:Y:S04]  /*1af0*/  STL.128 [R1+0x390], R12 ;  /* 0x0003900c01007387 */ /* 0x0001e80000100c00 */
[----:B------:R1:W-:Y:S04]  /*1b00*/  STL.128 [R1+0x3a0], R16 ;  /* 0x0003a01001007387 */ /* 0x0003e80000100c00 */
[----:B------:R-:W-:Y:S04]  /*1b10*/  STL.128 [R1+0x440], R8 ;  /* 0x0004400801007387 */ /* 0x000fe80000100c00 */
[----:B------:R-:W-:Y:S01]  /*1b20*/  STL.128 [R1+0x4a0], R32 ;  /* 0x0004a02001007387 */ /* 0x000fe20000100c00 */
[----:B0-----:R-:W-:Y:S01]  /*1b30*/  MOV R12, R10 ;  /* 0x0000000a000c7202 */ /* 0x001fe20000000f00 */
[----:B------:R-:W-:-:S02]  /*1b40*/  IMAD.MOV.U32 R13, RZ, RZ, R11 ;  /* 0x000000ffff0d7224 */ /* 0x000fc400078e000b */
[----:B------:R-:W-:Y:S01]  /*1b50*/  STL.128 [R1+0x40], R4 ;  /* 0x0000400401007387 */ /* 0x000fe20000100c00 */
[----:B-1----:R-:W-:Y:S01]  /*1b60*/  IMAD.MOV.U32 R16, RZ, RZ, R6 ;  /* 0x000000ffff107224 */ /* 0x002fe200078e0006 */
[----:B------:R-:W-:Y:S01]  /*1b70*/  MOV R19, R11 ;  /* 0x0000000b00137202 */ /* 0x000fe20000000f00 */
[----:B------:R-:W-:Y:S01]  /*1b80*/  IMAD.MOV.U32 R17, RZ, RZ, R7 ;  /* 0x000000ffff117224 */ /* 0x000fe200078e0007 */
[----:B------:R-:W-:Y:S01]  /*1b90*/  STL.128 [R1+0x3b0], R12 ;  /* 0x0003b00c01007387 */ /* 0x000fe20000100c00 */
[----:B------:R-:W-:-:S03]  /*1ba0*/  IMAD.MOV.U32 R18, RZ, RZ, R10 ;  /* 0x000000ffff127224 */ /* 0x000fc600078e000a */
[----:B------:R0:W-:Y:S04]  /*1bb0*/  STL.128 [R1+0x3e0], R12 ;  /* 0x0003e00c01007387 */ /* 0x0001e80000100c00 */
[----:B------:R1:W-:Y:S01]  /*1bc0*/  STL.128 [R1+0x3c0], R16 ;  /* 0x0003c01001007387 */ /* 0x0003e20000100c00 */
[--C-:B0-----:R-:W-:Y:S01]  /*1bd0*/  IMAD.MOV.U32 R12, RZ, RZ, R6.reuse ;  /* 0x000000ffff0c7224 */ /* 0x101fe200078e0006 */
[----:B------:R-:W-:Y:S02]  /*1be0*/  MOV R13, R7 ;  /* 0x00000007000d7202 */ /* 0x000fe40000000f00 */
[----:B-1----:R-:W-:Y:S01]  /*1bf0*/  MOV R16, R10 ;  /* 0x0000000a00107202 */ /* 0x002fe20000000f00 */
[----:B------:R-:W-:Y:S02]  /*1c00*/  IMAD.MOV.U32 R17, RZ, RZ, R11 ;  /* 0x000000ffff117224 */ /* 0x000fe400078e000b */
[----:B------:R-:W-:Y:S04]  /*1c10*/  STL.128 [R1+0x410], R12 ;  /* 0x0004100c01007387 */ /* 0x000fe80000100c00 */
[----:B------:R-:W-:Y:S04]  /*1c20*/  STL.128 [R1+0x400], R16 ;  /* 0x0004001001007387 */ /* 0x000fe80000100c00 */
[----:B------:R-:W-:Y:S04]  /*1c30*/  STL.128 [R1+0x430], R16 ;  /* 0x0004301001007387 */ /* 0x000fe80000100c00 */
[----:B------:R0:W-:Y:S04]  /*1c40*/  STL.128 [R1+0x450], R16 ;  /* 0x0004501001007387 */ /* 0x0001e80000100c00 */
[----:B------:R1:W-:Y:S01]  /*1c50*/  STL.128 [R1+0x460], R12 ;  /* 0x0004600c01007387 */ /* 0x0003e20000100c00 */
[----:B0-----:R-:W-:-:S02]  /*1c60*/  IMAD.MOV.U32 R16, RZ, RZ, R6 ;  /* 0x000000ffff107224 */ /* 0x001fc400078e0006 */
[----:B------:R-:W-:Y:S01]  /*1c70*/  IMAD.MOV.U32 R17, RZ, RZ, R7 ;  /* 0x000000ffff117224 */ /* 0x000fe200078e0007 */
[----:B-1----:R-:W-:Y:S01]  /*1c80*/  MOV R12, R10 ;  /* 0x0000000a000c7202 */ /* 0x002fe20000000f00 */
[----:B------:R-:W-:-:S03]  /*1c90*/  IMAD.MOV.U32 R13, RZ, RZ, R11 ;  /* 0x000000ffff0d7224 */ /* 0x000fc600078e000b */
[----:B------:R0:W-:Y:S04]  /*1ca0*/  STL.128 [R1+0x490], R16 ;  /* 0x0004901001007387 */ /* 0x0001e80000100c00 */
[----:B------:R0:W-:Y:S02]  /*1cb0*/  STL.128 [R1+0x480], R12 ;  /* 0x0004800c01007387 */ /* 0x0001e40000100c00 */
.L_x_41:
[----:B-1----:R-:W2:Y:S04]  /*1cc0*/  LDL.128 R4, [R3+-0x30] ;  /* 0xffffd00003047983 */ /* 0x002ea80000100c00 */
[----:B------:R-:W3:Y:S04]  /*1cd0*/  LDL R21, [R0] ;  /* 0x0000000000157983 */ /* 0x000ee80000100800 */
[----:B0-----:R-:W4:Y:S01]  /*1ce0*/  LDL.128 R16, [R3+-0x20] ;  /* 0xffffe00003107983 */ /* 0x001f220000100c00 */
[----:B------:R-:W-:Y:S01]  /*1cf0*/  MOV R37, UR10 ;  /* 0x0000000a00257c02 */ /* 0x000fe20008000f00 */
[----:B------:R-:W-:Y:S01]  /*1d00*/  IMAD.U32 R36, RZ, RZ, UR9 ;  /* 0x00000009ff247e24 */ /* 0x000fe2000f8e00ff */
[----:B------:R-:W-:Y:S01]  /*1d10*/  MOV R32, UR5 ;  /* 0x0000000500207c02 */ /* 0x000fe20008000f00 */
[----:B------:R-:W-:Y:S01]  /*1d20*/  IMAD.U32 R34, RZ, RZ, UR7 ;  /* 0x00000007ff227e24 */ /* 0x000fe2000f8e00ff */
[----:B------:R-:W5:Y:S01]  /*1d30*/  LDL.128 R12, [R3+-0x10] ;  /* 0xfffff000030c7983 */ /* 0x000f620000100c00 */
[----:B------:R-:W-:-:S02]  /*1d40*/  IMAD.U32 R35, RZ, RZ, UR8 ;  /* 0x00000008ff237e24 */ /* 0x000fc4000f8e00ff */
[----:B------:R-:W-:Y:S01]  /*1d50*/  IMAD.U32 R33, RZ, RZ, UR6 ;  /* 0x00000006ff217e24 */ /* 0x000fe2000f8e00ff */
[----:B------:R-:W5:Y:S01]  /*1d60*/  LDL.128 R8, [R3] ;  /* 0x0000000003087983 */ /* 0x000f620000100c00 */
[----:B------:R-:W-:-:S04]  /*1d70*/  IMAD.WIDE R36, R2, 0x8, R36 ;  /* 0x0000000802247825 */ /* 0x000fc800078e0224 */
[----:B------:R-:W-:-:S04]  /*1d80*/  IMAD.WIDE R34, R2, 0x4, R34 ;  /* 0x0000000402227825 */ /* 0x000fc800078e0222 */
[----:B------:R-:W-:Y:S01]  /*1d90*/  IMAD.WIDE R32, R2, 0x4, R32 ;  /* 0x0000000402207825 */ /* 0x000fe200078e0220 */
[----:B------:R-:W-:-:S03]  /*1da0*/  IADD3 R31, PT, PT, R20, 0x2, RZ ;  /* 0x00000002141f7810 */ /* 0x000fc60007ffe0ff */
[----:B------:R-:W-:Y:S01]  /*1db0*/  VIADD R39, R20, 0x1 ;  /* 0x0000000114277836 */ /* 0x000fe20000000000 */
[----:B--2---:R-:W-:Y:S04]  /*1dc0*/  STG.E.64 desc[UR16][R36.64+-0x30], R4 ;  /* 0xffffd00424007986 */ /* 0x004fe8000c101b10 */
[----:B---3--:R-:W-:Y:S04]  /*1dd0*/  STG.E desc[UR16][R34.64+-0x18], R21 ;  /* 0xffffe81522007986 */ /* 0x008fe8000c101910 */
[----:B------:R-:W-:Y:S04]  /*1de0*/  STG.E desc[UR16][R32.64+-0x18], R20 ;  /* 0xffffe81420007986 */ /* 0x000fe8000c101910 */
[----:B------:R0:W-:Y:S04]  /*1df0*/  STG.E.64 desc[UR16][R36.64+-0x28], R6 ;  /* 0xffffd80624007986 */ /* 0x0001e8000c101b10 */
[----:B------:R-:W-:Y:S04]  /*1e00*/  STG.E desc[UR16][R34.64+-0x14], R21 ;  /* 0xffffec1522007986 */ /* 0x000fe8000c101910 */
[----:B------:R-:W-:Y:S04]  /*1e10*/  STG.E desc[UR16][R32.64+-0x14], R39 ;  /* 0xffffec2720007986 */ /* 0x000fe8000c101910 */
[----:B----4-:R-:W-:Y:S04]  /*1e20*/  STG.E.64 desc[UR16][R36.64+-0x20], R16 ;  /* 0xffffe01024007986 */ /* 0x010fe8000c101b10 */
[----:B0-----:R-:W2:Y:S04]  /*1e30*/  LDL.128 R4, [R3+0x10] ;  /* 0x0000100003047983 */ /* 0x001ea80000100c00 */
[----:B------:R-:W-:Y:S04]  /*1e40*/  STG.E desc[UR16][R34.64+-0x10], R21 ;  /* 0xfffff01522007986 */ /* 0x000fe8000c101910 */
[----:B------:R-:W-:Y:S04]  /*1e50*/  STG.E desc[UR16][R32.64+-0x10], R31 ;  /* 0xfffff01f20007986 */ /* 0x000fe8000c101910 */
[----:B------:R0:W-:Y:S04]  /*1e60*/  STG.E.64 desc[UR16][R36.64+-0x18], R18 ;  /* 0xffffe81224007986 */ /* 0x0001e8000c101b10 */
[----:B0-----:R0:W3:Y:S04]  /*1e70*/  LDL.128 R16, [R3+0x20] ;  /* 0x0000200003107983 */ /* 0x0010e80000100c00 */
        /* <DEDUP_REMOVED lines=14> */
[----:B------:R-:W-:Y:S01]  /*1f60*/  VIADD R31, R29, 0x2 ;  /* 0x000000021d1f7836 */ /* 0x000fe20000000000 */
[----:B------:R-:W-:-:S04]  /*1f70*/  UIADD3 UR4, UPT, UPT, UR4, 0x1, URZ ;  /* 0x0000000104047890 */ /* 0x000fc8000fffe0ff */
[----:B------:R-:W-:Y:S01]  /*1f80*/  UISETP.NE.AND UP0, UPT, UR4, 0xc, UPT ;  /* 0x0000000c0400788c */ /* 0x000fe2000bf05270 */
[----:B------:R-:W-:Y:S01]  /*1f90*/  VIADD R0, R0, 0x4 ;  /* 0x0000000400007836 */ /* 0x000fe20000000000 */
[----:B0-----:R-:W-:Y:S01]  /*1fa0*/  IADD3 R3, PT, PT, R3, 0x60, RZ ;  /* 0x0000006003037810 */ /* 0x001fe20007ffe0ff */
[----:B------:R-:W-:Y:S01]  /*1fb0*/  VIADD R2, R2, 0xc ;  /* 0x0000000c02027836 */ /* 0x000fe20000000000 */
[----:B--2---:R1:W-:Y:S04]  /*1fc0*/  STG.E.64 desc[UR16][R36.64+0x10], R4 ;  /* 0x0000100424007986 */ /* 0x0043e8000c101b10 */
[----:B------:R1:W-:Y:S04]  /*1fd0*/  STG.E desc[UR16][R34.64+0x8], R21 ;  /* 0x0000081522007986 */ /* 0x0003e8000c101910 */
[----:B------:R1:W-:Y:S04]  /*1fe0*/  STG.E desc[UR16][R32.64+0x8], R28 ;  /* 0x0000081c20007986 */ /* 0x0003e8000c101910 */
[----:B------:R1:W-:Y:S04]  /*1ff0*/  STG.E.64 desc[UR16][R36.64+0x18], R6 ;  /* 0x0000180624007986 */ /* 0x0003e8000c101b10 */
[----:B------:R1:W-:Y:S04]  /*2000*/  STG.E desc[UR16][R34.64+0xc], R21 ;  /* 0x00000c1522007986 */ /* 0x0003e8000c101910 */
[----:B------:R1:W-:Y:S04]  /*2010*/  STG.E desc[UR16][R32.64+0xc], R29 ;  /* 0x00000c1d20007986 */ /* 0x0003e8000c101910 */
[----:B---3--:R1:W-:Y:S04]  /*2020*/  STG.E.64 desc[UR16][R36.64+0x20], R16 ;  /* 0x0000201024007986 */ /* 0x0083e8000c101b10 */
[----:B------:R1:W-:Y:S04]  /*2030*/  STG.E desc[UR16][R34.64+0x10], R21 ;  /* 0x0000101522007986 */ /* 0x0003e8000c101910 */
[----:B------:R1:W-:Y:S04]  /*2040*/  STG.E desc[UR16][R32.64+0x10], R30 ;  /* 0x0000101e20007986 */ /* 0x0003e8000c101910 */
[----:B------:R1:W-:Y:S04]  /*2050*/  STG.E.64 desc[UR16][R36.64+0x28], R18 ;  /* 0x0000281224007986 */ /* 0x0003e8000c101b10 */
[----:B------:R1:W-:Y:S04]  /*2060*/  STG.E desc[UR16][R34.64+0x14], R21 ;  /* 0x0000141522007986 */ /* 0x0003e8000c101910 */
[----:B------:R1:W-:Y:S01]  /*2070*/  STG.E desc[UR16][R32.64+0x14], R31 ;  /* 0x0000141f20007986 */ /* 0x0003e2000c101910 */
[----:B------:R-:W-:Y:S05]  /*2080*/  BRA.U UP0, `(.L_x_41) ;  /* 0xfffffffd000c7547 */ /* 0x000fea000b83ffff */
[----:B------:R-:W-:Y:S05]  /*2090*/  EXIT ;  /* 0x000000000000794d */ /* 0x000fea0003800000 */
        .weak           $__internal_1_$__cuda_sm20_div_rn_f64_full
        .type           $__internal_1_$__cuda_sm20_div_rn_f64_full,@function
        .size           $__internal_1_$__cuda_sm20_div_rn_f64_full,(.L_x_49 - $__internal_1_$__cuda_sm20_div_rn_f64_full)
$__internal_1_$__cuda_sm20_div_rn_f64_full:
[C---:B------:R-:W-:Y:S01]  /*20a0*/  FSETP.GEU.AND P0, PT, |R7|.reuse, 1.469367938527859385e-39, PT ;  /* 0x001000000700780b */ /* 0x040fe20003f0e200 */
[----:B------:R-:W-:Y:S01]  /*20b0*/  IMAD.U32 R6, RZ, RZ, UR4 ;  /* 0x00000004ff067e24 */ /* 0x000fe2000f8e00ff */
[----:B------:R-:W-:Y:S01]  /*20c0*/  LOP3.LUT R4, R7, 0x800fffff, RZ, 0xc0, !PT ;  /* 0x800fffff07047812 */ /* 0x000fe200078ec0ff */
[----:B------:R-:W-:Y:S01]  /*20d0*/  IMAD.MOV.U32 R12, RZ, RZ, 0x1 ;  /* 0x00000001ff0c7424 */ /* 0x000fe200078e00ff */
[----:B------:R-:W-:Y:S01]  /*20e0*/  MOV R8, UR4 ;  /* 0x0000000400087c02 */ /* 0x000fe20008000f00 */
[----:B------:R-:W-:Y:S01]  /*20f0*/  BSSY.RECONVERGENT B1, `(.L_x_42) ;  /* 0x0000053000017945 */ /* 0x000fe20003800200 */
[----:B------:R-:W-:Y:S02]  /*2100*/  LOP3.LUT R9, R4, 0x3ff00000, RZ, 0xfc, !PT ;  /* 0x3ff0000004097812 */ /* 0x000fe400078efcff */
[C---:B------:R-:W-:Y:S02]  /*2110*/  FSETP.GEU.AND P2, PT, |R11|.reuse, 1.469367938527859385e-39, PT ;  /* 0x001000000b00780b */ /* 0x040fe40003f4e200 */
[----:B------:R-:W-:-:S02]  /*2120*/  LOP3.LUT R21, R11, 0x7ff00000, RZ, 0xc0, !PT ;  /* 0x7ff000000b157812 */ /* 0x000fc400078ec0ff */
[----:B------:R-:W-:Y:S01]  /*2130*/  LOP3.LUT R22, R7, 0x7ff00000, RZ, 0xc0, !PT ;  /* 0x7ff0000007167812 */ /* 0x000fe200078ec0ff */
[----:B------:R-:W-:Y:S02]  /*2140*/  @!P0 DMUL R8, R6, 8.98846567431157953865e+307 ;  /* 0x7fe0000006088828 */ /* 0x000fe40000000000 */
[----:B------:R-:W-:Y:S01]  /*2150*/  IMAD.MOV.U32 R31, RZ, RZ, R21 ;  /* 0x000000ffff1f7224 */ /* 0x000fe200078e0015 */
[----:B------:R-:W-:-:S03]  /*2160*/  ISETP.GE.U32.AND P1, PT, R21, R22, PT ;  /* 0x000000161500720c */ /* 0x000fc60003f26070 */
[----:B------:R-:W0:Y:S02]  /*2170*/  MUFU.RCP64H R13, R9 ;  /* 0x00000009000d7308 */ /* 0x000e240000001800 */
[----:B------:R-:W-:Y:S01]  /*2180*/  @!P2 LOP3.LUT R4, R7, 0x7ff00000, RZ, 0xc0, !PT ;  /* 0x7ff000000704a812 */ /* 0x000fe200078ec0ff */
[----:B------:R-:W-:Y:S01]  /*2190*/  @!P2 IMAD.MOV.U32 R16, RZ, RZ, RZ ;  /* 0x000000ffff10a224 */ /* 0x000fe200078e00ff */
[----:B------:R-:W-:Y:S02]  /*21a0*/  @!P0 LOP3.LUT R22, R9, 0x7ff00000, RZ, 0xc0, !PT ;  /* 0x7ff0000009168812 */ /* 0x000fe400078ec0ff */
[----:B------:R-:W-:Y:S01]  /*21b0*/  @!P2 ISETP.GE.U32.AND P3, PT, R21, R4, PT ;  /* 0x000000041500a20c */ /* 0x000fe20003f66070 */
[----:B------:R-:W-:Y:S02]  /*21c0*/  IMAD.MOV.U32 R4, RZ, RZ, 0x1ca00000 ;  /* 0x1ca00000ff047424 */ /* 0x000fe400078e00ff */
[----:B------:R-:W-:-:S03]  /*21d0*/  VIADD R34, R22, 0xffffffff ;  /* 0xffffffff16227836 */ /* 0x000fc60000000000 */
[----:B------:R-:W-:-:S04]  /*21e0*/  @!P2 SEL R17, R4, 0x63400000, !P3 ;  /* 0x634000000411a807 */ /* 0x000fc80005800000 */
[----:B------:R-:W-:Y:S01]  /*21f0*/  @!P2 LOP3.LUT R17, R17, 0x80000000, R11, 0xf8, !PT ;  /* 0x800000001111a812 */ /* 0x000fe200078ef80b */
[----:B0-----:R-:W-:-:S03]  /*2200*/  DFMA R14, R12, -R8, 1 ;  /* 0x3ff000000c0e742b */ /* 0x001fc60000000808 */
[----:B------:R-:W-:-:S05]  /*2210*/  @!P2 LOP3.LUT R17, R17, 0x100000, RZ, 0xfc, !PT ;  /* 0x001000001111a812 */ /* 0x000fca00078efcff */
[----:B------:R-:W-:-:S08]  /*2220*/  DFMA R14, R14, R14, R14 ;  /* 0x0000000e0e0e722b */ /* 0x000fd0000000000e */
[----:B------:R-:W-:Y:S01]  /*2230*/  DFMA R14, R12, R14, R12 ;  /* 0x0000000e0c0e722b */ /* 0x000fe2000000000c */
[----:B------:R-:W-:Y:S02]  /*2240*/  SEL R13, R4, 0x63400000, !P1 ;  /* 0x63400000040d7807 */ /* 0x000fe40004800000 */
[----:B------:R-:W-:Y:S02]  /*2250*/  MOV R12, R10 ;  /* 0x0000000a000c7202 */ /* 0x000fe40000000f00 */
[----:B------:R-:W-:-:S03]  /*2260*/  LOP3.LUT R13, R13, 0x800fffff, R11, 0xf8, !PT ;  /* 0x800fffff0d0d7812 */ /* 0x000fc600078ef80b */
[----:B------:R-:W-:-:S03]  /*2270*/  DFMA R18, R14, -R8, 1 ;  /* 0x3ff000000e12742b */ /* 0x000fc60000000808 */
[----:B------:R-:W-:-:S05]  /*2280*/  @!P2 DFMA R12, R12, 2, -R16 ;  /* 0x400000000c0ca82b */ /* 0x000fca0000000810 */
[----:B------:R-:W-:-:S05]  /*2290*/  DFMA R18, R14, R18, R14 ;  /* 0x000000120e12722b */ /* 0x000fca000000000e */
[----:B------:R-:W-:-:S03]  /*22a0*/  @!P2 LOP3.LUT R31, R13, 0x7ff00000, RZ, 0xc0, !PT ;  /* 0x7ff000000d1fa812 */ /* 0x000fc600078ec0ff */
[----:B------:R-:W-:Y:S01]  /*22b0*/  DMUL R14, R18, R12 ;  /* 0x0000000c120e7228 */ /* 0x000fe20000000000 */
[----:B------:R-:W-:-:S04]  /*22c0*/  IADD3 R16, PT, PT, R31, -0x1, RZ ;  /* 0xffffffff1f107810 */ /* 0x000fc80007ffe0ff */
[----:B------:R-:W-:-:S03]  /*22d0*/  ISETP.GT.U32.AND P0, PT, R16, 0x7feffffe, PT ;  /* 0x7feffffe1000780c */ /* 0x000fc60003f04070 */
        /* <DEDUP_REMOVED lines=8> */
[----:B------:R-:W-:-:S05]  /*2360*/  SEL R11, R4, 0x63400000, !P0 ;  /* 0x63400000040b7807 */ /* 0x000fca0004000000 */
[----:B------:R-:W-:Y:S02]  /*2370*/  IMAD.IADD R4, R10, 0x1, -R11 ;  /* 0x000000010a047824 */ /* 0x000fe400078e0a0b */
[----:B------:R-:W-:-:S03]  /*2380*/  IMAD.MOV.U32 R10, RZ, RZ, RZ ;  /* 0x000000ffff0a7224 */ /* 0x000fc600078e00ff */
[----:B------:R-:W-:-:S06]  /*2390*/  IADD3 R11, PT, PT, R4, 0x7fe00000, RZ ;  /* 0x7fe00000040b7810 */ /* 0x000fcc0007ffe0ff */
        /* <DEDUP_REMOVED lines=9> */
[----:B------:R-:W-:Y:S01]  /*2430*/  IADD3 R7, PT, PT, -R4, RZ, RZ ;  /* 0x000000ff04077210 */ /* 0x000fe20007ffe1ff */
[----:B------:R-:W-:Y:S01]  /*2440*/  IMAD.MOV.U32 R6, RZ, RZ, RZ ;  /* 0x000000ffff067224 */ /* 0x000fe200078e00ff */
[----:B------:R-:W-:-:S05]  /*2450*/  DMUL.RP R10, R16, R10 ;  /* 0x0000000a100a7228 */ /* 0x000fca0000008000 */
[----:B------:R-:W-:-:S05]  /*2460*/  DFMA R6, R14, -R6, R16 ;  /* 0x800000060e06722b */ /* 0x000fca0000000010 */
[----:B------:R-:W-:Y:S02]  /*2470*/  LOP3.LUT R13, R11, R13, RZ, 0x3c, !PT ;  /* 0x0000000d0b0d7212 */ /* 0x000fe400078e3cff */
[----:B------:R-:W-:-:S04]  /*2480*/  IADD3 R6, PT, PT, -R4, -0x43300000, RZ ;  /* 0xbcd0000004067810 */ /* 0x000fc80007ffe1ff */
[----:B------:R-:W-:-:S04]  /*2490*/  FSETP.NEU.AND P0, PT, |R7|, R6, PT ;  /* 0x000000060700720b */ /* 0x000fc80003f0d200 */
[----:B------:R-:W-:Y:S02]  /*24a0*/  FSEL R14, R10, R14, !P0 ;  /* 0x0000000e0a0e7208 */ /* 0x000fe40004000000 */
[----:B------:R-:W-:Y:S01]  /*24b0*/  FSEL R15, R13, R15, !P0 ;  /* 0x0000000f0d0f7208 */ /* 0x000fe20004000000 */
[----:B------:R-:W-:Y:S06]  /*24c0*/  BRA `(.L_x_44) ;  /* 0x0000000000547947 */ /* 0x000fec0003800000 */
.L_x_43:
[----:B------:R-:W-:-:S14]  /*24d0*/  DSETP.NAN.AND P0, PT, R10, R10, PT ;  /* 0x0000000a0a00722a */ /* 0x000fdc0003f08000 */
[----:B------:R-:W-:Y:S05]  /*24e0*/  @P0 BRA `(.L_x_45) ;  /* 0x0000000000440947 */ /* 0x000fea0003800000 */
[----:B------:R-:W-:-:S14]  /*24f0*/  DSETP.NAN.AND P0, PT, R6, R6, PT ;  /* 0x000000060600722a */ /* 0x000fdc0003f08000 */
[----:B------:R-:W-:Y:S05]  /*2500*/  @P0 BRA `(.L_x_46) ;  /* 0x0000000000300947 */ /* 0x000fea0003800000 */
[----:B------:R-:W-:Y:S01]  /*2510*/  ISETP.NE.AND P0, PT, R31, R22, PT ;  /* 0x000000161f00720c */ /* 0x000fe20003f05270 */
[----:B------:R-:W-:Y:S01]  /*2520*/  IMAD.MOV.U32 R14, RZ, RZ, 0x0 ;  /* 0x00000000ff0e7424 */ /* 0x000fe200078e00ff */
[----:B------:R-:W-:-:S11]  /*2530*/  MOV R15, 0xfff80000 ;  /* 0xfff80000000f7802 */ /* 0x000fd60000000f00 */
[----:B------:R-:W-:Y:S05]  /*2540*/  @!P0 BRA `(.L_x_44) ;  /* 0x0000000000348947 */ /* 0x000fea0003800000 */
[----:B------:R-:W-:Y:S02]  /*2550*/  ISETP.NE.AND P0, PT, R31, 0x7ff00000, PT ;  /* 0x7ff000001f00780c */ /* 0x000fe40003f05270 */
[----:B------:R-:W-:Y:S02]  /*2560*/  LOP3.LUT R15, R11, 0x80000000, R7, 0x48, !PT ;  /* 0x800000000b0f7812 */ /* 0x000fe400078e4807 */
[----:B------:R-:W-:-:S13]  /*2570*/  ISETP.EQ.OR P0, PT, R22, RZ, !P0 ;  /* 0x000000ff1600720c */ /* 0x000fda0004702670 */
[----:B------:R-:W-:Y:S01]  /*2580*/  @P0 LOP3.LUT R4, R15, 0x7ff00000, RZ, 0xfc, !PT ;  /* 0x7ff000000f040812 */ /* 0x000fe200078efcff */
[----:B------:R-:W-:Y:S02]  /*2590*/  @!P0 IMAD.MOV.U32 R14, RZ, RZ, RZ ;  /* 0x000000ffff0e8224 */ /* 0x000fe400078e00ff */
[----:B------:R-:W-:Y:S01]  /*25a0*/  @P0 IMAD.MOV.U32 R14, RZ, RZ, RZ ;  /* 0x000000ffff0e0224 */ /* 0x000fe200078e00ff */
[----:B------:R-:W-:Y:S01]  /*25b0*/  @P0 MOV R15, R4 ;  /* 0x00000004000f0202 */ /* 0x000fe20000000f00 */
[----:B------:R-:W-:Y:S06]  /*25c0*/  BRA `(.L_x_44) ;  /* 0x0000000000147947 */ /* 0x000fec0003800000 */
.L_x_46:
[----:B------:R-:W-:Y:S01]  /*25d0*/  LOP3.LUT R15, R7, 0x80000, RZ, 0xfc, !PT ;  /* 0x00080000070f7812 */ /* 0x000fe200078efcff */
[----:B------:R-:W-:Y:S01]  /*25e0*/  IMAD.MOV.U32 R14, RZ, RZ, R6 ;  /* 0x000000ffff0e7224 */ /* 0x000fe200078e0006 */
[----:B------:R-:W-:Y:S06]  /*25f0*/  BRA `(.L_x_44) ;  /* 0x0000000000087947 */ /* 0x000fec0003800000 */
.L_x_45:
[----:B------:R-:W-:Y:S01]  /*2600*/  LOP3.LUT R15, R11, 0x80000, RZ, 0xfc, !PT ;  /* 0x000800000b0f7812 */ /* 0x000fe200078efcff */
[----:B------:R-:W-:-:S07]  /*2610*/  IMAD.MOV.U32 R14, RZ, RZ, R10 ;  /* 0x000000ffff0e7224 */ /* 0x000fce00078e000a */
.L_x_44:
[----:B------:R-:W-:Y:S05]  /*2620*/  BSYNC.RECONVERGENT B1 ;  /* 0x0000000000017941 */ /* 0x000fea0003800200 */
.L_x_42:
[----:B------:R-:W-:Y:S01]  /*2630*/  MOV R4, R5 ;  /* 0x0000000500047202 */ /* 0x000fe20000000f00 */
[----:B------:R-:W-:-:S04]  /*2640*/  IMAD.MOV.U32 R5, RZ, RZ, 0x0 ;  /* 0x00000000ff057424 */ /* 0x000fc800078e00ff */
[----:B------:R-:W-:Y:S05]  /*2650*/  RET.REL.NODEC R4 `(_Z19compute_mass_matrixPdPiS0_idS_S0_i) ;  /* 0xffffffd804687950 */ /* 0x000fea0003c3ffff */
.L_x_47:
        /* <DEDUP_REMOVED lines=10> */
.L_x_49:


//--------------------- .nv.shared.reserved.0     --------------------------
	.section	.nv.shared.reserved.0,"aw",@nobits
	.weak		__nv_reservedSMEM_offset_0_alias
	.size		__nv_reservedSMEM_offset_0_alias, 0, 64
	.other		__nv_reservedSMEM_offset_0_alias,@"STO_CUDA_RESERVED_SHARED STV_DEFAULT"
__nv_reservedSMEM_offset_0_alias:
	.zero		0
	.zero		64


//--------------------- .nv.constant0._Z20compute_stiff_matrixPdPiS0_iddS_S0_i --------------------------
	.section	.nv.constant0._Z20compute_stiff_matrixPdPiS0_iddS_S0_i,"a",@progbits
	.sectionflags	@""
	.align	4
.nv.constant0._Z20compute_stiff_matrixPdPiS0_iddS_S0_i:
	.zero		964


//--------------------- .nv.constant0._Z19compute_mass_matrixPdPiS0_idS_S0_i --------------------------
	.section	.nv.constant0._Z19compute_mass_matrixPdPiS0_idS_S0_i,"a",@progbits
	.sectionflags	@""
	.align	4
.nv.constant0._Z19compute_mass_matrixPdPiS0_idS_S0_i:
	.zero		956


//--------------------- SYMBOLS --------------------------

	.type		.nv.reservedSmem.offset0,@object
	.size		.nv.reservedSmem.offset0,0x4
